//
// Generated by NVIDIA NVVM Compiler
//
// Compiler Build ID: CL-36424714
// Cuda compilation tools, release 13.0, V13.0.88
// Based on NVVM 20.0.0
//

.version 9.0
.target sm_100
.address_size 64

	// .globl	_Z6kernelyff
.extern .func  (.param .b32 func_retval0) vprintf
(
	.param .b64 vprintf_param_0,
	.param .b64 vprintf_param_1
)
;
.global .align 1 .b8 $str[12] = {78, 111, 32, 111, 102, 102, 115, 101, 116, 32, 10};
.global .align 1 .b8 $str$1[7] = {37, 46, 50, 102, 44, 32};
.global .align 1 .b8 $str$2[2] = {10};
.global .align 1 .b8 $str$3[21] = {88, 32, 111, 102, 102, 115, 101, 116, 32, 40, 104, 97, 108, 102, 32, 98, 105, 110, 41, 10};
.global .align 1 .b8 $str$4[21] = {89, 32, 111, 102, 102, 115, 101, 116, 32, 40, 104, 97, 108, 102, 32, 98, 105, 110, 41, 10};
.global .align 1 .b8 $str$5[27] = {88, 32, 97, 110, 100, 32, 89, 32, 111, 102, 102, 115, 101, 116, 32, 40, 104, 97, 108, 102, 32, 98, 105, 110, 41, 10};

.visible .entry _Z6kernelyff(
	.param .u64 _Z6kernelyff_param_0,
	.param .f32 _Z6kernelyff_param_1,
	.param .f32 _Z6kernelyff_param_2
)
{
	.local .align 8 .b8 	__local_depot0[8];
	.reg .b64 	%SP;
	.reg .b64 	%SPL;
	.reg .b32 	%r<177>;
	.reg .b32 	%f<266>;
	.reg .b64 	%rd<16>;
	.reg .b64 	%fd<65>;

	mov.u64 	%SPL, __local_depot0;
	cvta.local.u64 	%SP, %SPL;
	ld.param.u64 	%rd1, [_Z6kernelyff_param_0];
	ld.param.f32 	%f1, [_Z6kernelyff_param_1];
	rcp.rn.f32 	%f2, %f1;
	mov.u64 	%rd2, $str;
	cvta.global.u64 	%rd3, %rd2;
	{ // callseq 0, 0
	.param .b64 param0;
	st.param.b64 	[param0], %rd3;
	.param .b64 param1;
	st.param.b64 	[param1], 0;
	.param .b32 retval0;
	call.uni (retval0), 
	vprintf, 
	(
	param0, 
	param1
	);
	ld.param.b32 	%r1, [retval0];
	} // callseq 0
	mul.f32 	%f3, %f2, 0f3F000000;
	tex.2d.v4.f32.f32 	{%f4, %f5, %f6, %f7}, [%rd1, {%f3, %f3}];
	add.u64 	%rd4, %SP, 0;
	add.u64 	%rd5, %SPL, 0;
	cvt.f64.f32 	%fd1, %f4;
	st.local.f64 	[%rd5], %fd1;
	mov.u64 	%rd6, $str$1;
	cvta.global.u64 	%rd7, %rd6;
	{ // callseq 1, 0
	.param .b64 param0;
	st.param.b64 	[param0], %rd7;
	.param .b64 param1;
	st.param.b64 	[param1], %rd4;
	.param .b32 retval0;
	call.uni (retval0), 
	vprintf, 
	(
	param0, 
	param1
	);
	ld.param.b32 	%r3, [retval0];
	} // callseq 1
	mul.f32 	%f8, %f2, 0f3FC00000;
	tex.2d.v4.f32.f32 	{%f9, %f10, %f11, %f12}, [%rd1, {%f8, %f3}];
	cvt.f64.f32 	%fd2, %f9;
	st.local.f64 	[%rd5], %fd2;
	{ // callseq 2, 0
	.param .b64 param0;
	st.param.b64 	[param0], %rd7;
	.param .b64 param1;
	st.param.b64 	[param1], %rd4;
	.param .b32 retval0;
	call.uni (retval0), 
	vprintf, 
	(
	param0, 
	param1
	);
	ld.param.b32 	%r5, [retval0];
	} // callseq 2
	mul.f32 	%f13, %f2, 0f40200000;
	tex.2d.v4.f32.f32 	{%f14, %f15, %f16, %f17}, [%rd1, {%f13, %f3}];
	cvt.f64.f32 	%fd3, %f14;
	st.local.f64 	[%rd5], %fd3;
	{ // callseq 3, 0
	.param .b64 param0;
	st.param.b64 	[param0], %rd7;
	.param .b64 param1;
	st.param.b64 	[param1], %rd4;
	.param .b32 retval0;
	call.uni (retval0), 
	vprintf, 
	(
	param0, 
	param1
	);
	ld.param.b32 	%r7, [retval0];
	} // callseq 3
	mul.f32 	%f18, %f2, 0f40600000;
	tex.2d.v4.f32.f32 	{%f19, %f20, %f21, %f22}, [%rd1, {%f18, %f3}];
	cvt.f64.f32 	%fd4, %f19;
	st.local.f64 	[%rd5], %fd4;
	{ // callseq 4, 0
	.param .b64 param0;
	st.param.b64 	[param0], %rd7;
	.param .b64 param1;
	st.param.b64 	[param1], %rd4;
	.param .b32 retval0;
	call.uni (retval0), 
	vprintf, 
	(
	param0, 
	param1
	);
	ld.param.b32 	%r9, [retval0];
	} // callseq 4
	mov.u64 	%rd8, $str$2;
	cvta.global.u64 	%rd9, %rd8;
	{ // callseq 5, 0
	.param .b64 param0;
	st.param.b64 	[param0], %rd9;
	.param .b64 param1;
	st.param.b64 	[param1], 0;
	.param .b32 retval0;
	call.uni (retval0), 
	vprintf, 
	(
	param0, 
	param1
	);
	ld.param.b32 	%r11, [retval0];
	} // callseq 5
	tex.2d.v4.f32.f32 	{%f23, %f24, %f25, %f26}, [%rd1, {%f3, %f8}];
	cvt.f64.f32 	%fd5, %f23;
	st.local.f64 	[%rd5], %fd5;
	{ // callseq 6, 0
	.param .b64 param0;
	st.param.b64 	[param0], %rd7;
	.param .b64 param1;
	st.param.b64 	[param1], %rd4;
	.param .b32 retval0;
	call.uni (retval0), 
	vprintf, 
	(
	param0, 
	param1
	);
	ld.param.b32 	%r13, [retval0];
	} // callseq 6
	tex.2d.v4.f32.f32 	{%f27, %f28, %f29, %f30}, [%rd1, {%f8, %f8}];
	cvt.f64.f32 	%fd6, %f27;
	st.local.f64 	[%rd5], %fd6;
	{ // callseq 7, 0
	.param .b64 param0;
	st.param.b64 	[param0], %rd7;
	.param .b64 param1;
	st.param.b64 	[param1], %rd4;
	.param .b32 retval0;
	call.uni (retval0), 
	vprintf, 
	(
	param0, 
	param1
	);
	ld.param.b32 	%r15, [retval0];
	} // callseq 7
	tex.2d.v4.f32.f32 	{%f31, %f32, %f33, %f34}, [%rd1, {%f13, %f8}];
	cvt.f64.f32 	%fd7, %f31;
	st.local.f64 	[%rd5], %fd7;
	{ // callseq 8, 0
	.param .b64 param0;
	st.param.b64 	[param0], %rd7;
	.param .b64 param1;
	st.param.b64 	[param1], %rd4;
	.param .b32 retval0;
	call.uni (retval0), 
	vprintf, 
	(
	param0, 
	param1
	);
	ld.param.b32 	%r17, [retval0];
	} // callseq 8
	tex.2d.v4.f32.f32 	{%f35, %f36, %f37, %f38}, [%rd1, {%f18, %f8}];
	cvt.f64.f32 	%fd8, %f35;
	st.local.f64 	[%rd5], %fd8;
	{ // callseq 9, 0
	.param .b64 param0;
	st.param.b64 	[param0], %rd7;
	.param .b64 param1;
	st.param.b64 	[param1], %rd4;
	.param .b32 retval0;
	call.uni (retval0), 
	vprintf, 
	(
	param0, 
	param1
	);
	ld.param.b32 	%r19, [retval0];
	} // callseq 9
	{ // callseq 10, 0
	.param .b64 param0;
	st.param.b64 	[param0], %rd9;
	.param .b64 param1;
	st.param.b64 	[param1], 0;
	.param .b32 retval0;
	call.uni (retval0), 
	vprintf, 
	(
	param0, 
	param1
	);
	ld.param.b32 	%r21, [retval0];
	} // callseq 10
	tex.2d.v4.f32.f32 	{%f39, %f40, %f41, %f42}, [%rd1, {%f3, %f13}];
	cvt.f64.f32 	%fd9, %f39;
	st.local.f64 	[%rd5], %fd9;
	{ // callseq 11, 0
	.param .b64 param0;
	st.param.b64 	[param0], %rd7;
	.param .b64 param1;
	st.param.b64 	[param1], %rd4;
	.param .b32 retval0;
	call.uni (retval0), 
	vprintf, 
	(
	param0, 
	param1
	);
	ld.param.b32 	%r23, [retval0];
	} // callseq 11
	tex.2d.v4.f32.f32 	{%f43, %f44, %f45, %f46}, [%rd1, {%f8, %f13}];
	cvt.f64.f32 	%fd10, %f43;
	st.local.f64 	[%rd5], %fd10;
	{ // callseq 12, 0
	.param .b64 param0;
	st.param.b64 	[param0], %rd7;
	.param .b64 param1;
	st.param.b64 	[param1], %rd4;
	.param .b32 retval0;
	call.uni (retval0), 
	vprintf, 
	(
	param0, 
	param1
	);
	ld.param.b32 	%r25, [retval0];
	} // callseq 12
	tex.2d.v4.f32.f32 	{%f47, %f48, %f49, %f50}, [%rd1, {%f13, %f13}];
	cvt.f64.f32 	%fd11, %f47;
	st.local.f64 	[%rd5], %fd11;
	{ // callseq 13, 0
	.param .b64 param0;
	st.param.b64 	[param0], %rd7;
	.param .b64 param1;
	st.param.b64 	[param1], %rd4;
	.param .b32 retval0;
	call.uni (retval0), 
	vprintf, 
	(
	param0, 
	param1
	);
	ld.param.b32 	%r27, [retval0];
	} // callseq 13
	tex.2d.v4.f32.f32 	{%f51, %f52, %f53, %f54}, [%rd1, {%f18, %f13}];
	cvt.f64.f32 	%fd12, %f51;
	st.local.f64 	[%rd5], %fd12;
	{ // callseq 14, 0
	.param .b64 param0;
	st.param.b64 	[param0], %rd7;
	.param .b64 param1;
	st.param.b64 	[param1], %rd4;
	.param .b32 retval0;
	call.uni (retval0), 
	vprintf, 
	(
	param0, 
	param1
	);
	ld.param.b32 	%r29, [retval0];
	} // callseq 14
	{ // callseq 15, 0
	.param .b64 param0;
	st.param.b64 	[param0], %rd9;
	.param .b64 param1;
	st.param.b64 	[param1], 0;
	.param .b32 retval0;
	call.uni (retval0), 
	vprintf, 
	(
	param0, 
	param1
	);
	ld.param.b32 	%r31, [retval0];
	} // callseq 15
	tex.2d.v4.f32.f32 	{%f55, %f56, %f57, %f58}, [%rd1, {%f3, %f18}];
	cvt.f64.f32 	%fd13, %f55;
	st.local.f64 	[%rd5], %fd13;
	{ // callseq 16, 0
	.param .b64 param0;
	st.param.b64 	[param0], %rd7;
	.param .b64 param1;
	st.param.b64 	[param1], %rd4;
	.param .b32 retval0;
	call.uni (retval0), 
	vprintf, 
	(
	param0, 
	param1
	);
	ld.param.b32 	%r33, [retval0];
	} // callseq 16
	tex.2d.v4.f32.f32 	{%f59, %f60, %f61, %f62}, [%rd1, {%f8, %f18}];
	cvt.f64.f32 	%fd14, %f59;
	st.local.f64 	[%rd5], %fd14;
	{ // callseq 17, 0
	.param .b64 param0;
	st.param.b64 	[param0], %rd7;
	.param .b64 param1;
	st.param.b64 	[param1], %rd4;
	.param .b32 retval0;
	call.uni (retval0), 
	vprintf, 
	(
	param0, 
	param1
	);
	ld.param.b32 	%r35, [retval0];
	} // callseq 17
	tex.2d.v4.f32.f32 	{%f63, %f64, %f65, %f66}, [%rd1, {%f13, %f18}];
	cvt.f64.f32 	%fd15, %f63;
	st.local.f64 	[%rd5], %fd15;
	{ // callseq 18, 0
	.param .b64 param0;
	st.param.b64 	[param0], %rd7;
	.param .b64 param1;
	st.param.b64 	[param1], %rd4;
	.param .b32 retval0;
	call.uni (retval0), 
	vprintf, 
	(
	param0, 
	param1
	);
	ld.param.b32 	%r37, [retval0];
	} // callseq 18
	tex.2d.v4.f32.f32 	{%f67, %f68, %f69, %f70}, [%rd1, {%f18, %f18}];
	cvt.f64.f32 	%fd16, %f67;
	st.local.f64 	[%rd5], %fd16;
	{ // callseq 19, 0
	.param .b64 param0;
	st.param.b64 	[param0], %rd7;
	.param .b64 param1;
	st.param.b64 	[param1], %rd4;
	.param .b32 retval0;
	call.uni (retval0), 
	vprintf, 
	(
	param0, 
	param1
	);
	ld.param.b32 	%r39, [retval0];
	} // callseq 19
	{ // callseq 20, 0
	.param .b64 param0;
	st.param.b64 	[param0], %rd9;
	.param .b64 param1;
	st.param.b64 	[param1], 0;
	.param .b32 retval0;
	call.uni (retval0), 
	vprintf, 
	(
	param0, 
	param1
	);
	ld.param.b32 	%r41, [retval0];
	} // callseq 20
	{ // callseq 21, 0
	.param .b64 param0;
	st.param.b64 	[param0], %rd9;
	.param .b64 param1;
	st.param.b64 	[param1], 0;
	.param .b32 retval0;
	call.uni (retval0), 
	vprintf, 
	(
	param0, 
	param1
	);
	ld.param.b32 	%r43, [retval0];
	} // callseq 21
	mov.u64 	%rd10, $str$3;
	cvta.global.u64 	%rd11, %rd10;
	{ // callseq 22, 0
	.param .b64 param0;
	st.param.b64 	[param0], %rd11;
	.param .b64 param1;
	st.param.b64 	[param1], 0;
	.param .b32 retval0;
	call.uni (retval0), 
	vprintf, 
	(
	param0, 
	param1
	);
	ld.param.b32 	%r45, [retval0];
	} // callseq 22
	tex.2d.v4.f32.f32 	{%f71, %f72, %f73, %f74}, [%rd1, {%f2, %f3}];
	cvt.f64.f32 	%fd17, %f71;
	st.local.f64 	[%rd5], %fd17;
	{ // callseq 23, 0
	.param .b64 param0;
	st.param.b64 	[param0], %rd7;
	.param .b64 param1;
	st.param.b64 	[param1], %rd4;
	.param .b32 retval0;
	call.uni (retval0), 
	vprintf, 
	(
	param0, 
	param1
	);
	ld.param.b32 	%r47, [retval0];
	} // callseq 23
	add.f32 	%f75, %f2, %f2;
	tex.2d.v4.f32.f32 	{%f76, %f77, %f78, %f79}, [%rd1, {%f75, %f3}];
	cvt.f64.f32 	%fd18, %f76;
	st.local.f64 	[%rd5], %fd18;
	{ // callseq 24, 0
	.param .b64 param0;
	st.param.b64 	[param0], %rd7;
	.param .b64 param1;
	st.param.b64 	[param1], %rd4;
	.param .b32 retval0;
	call.uni (retval0), 
	vprintf, 
	(
	param0, 
	param1
	);
	ld.param.b32 	%r49, [retval0];
	} // callseq 24
	mul.f32 	%f80, %f2, 0f40400000;
	tex.2d.v4.f32.f32 	{%f81, %f82, %f83, %f84}, [%rd1, {%f80, %f3}];
	cvt.f64.f32 	%fd19, %f81;
	st.local.f64 	[%rd5], %fd19;
	{ // callseq 25, 0
	.param .b64 param0;
	st.param.b64 	[param0], %rd7;
	.param .b64 param1;
	st.param.b64 	[param1], %rd4;
	.param .b32 retval0;
	call.uni (retval0), 
	vprintf, 
	(
	param0, 
	param1
	);
	ld.param.b32 	%r51, [retval0];
	} // callseq 25
	mul.f32 	%f85, %f2, 0f40800000;
	tex.2d.v4.f32.f32 	{%f86, %f87, %f88, %f89}, [%rd1, {%f85, %f3}];
	cvt.f64.f32 	%fd20, %f86;
	st.local.f64 	[%rd5], %fd20;
	{ // callseq 26, 0
	.param .b64 param0;
	st.param.b64 	[param0], %rd7;
	.param .b64 param1;
	st.param.b64 	[param1], %rd4;
	.param .b32 retval0;
	call.uni (retval0), 
	vprintf, 
	(
	param0, 
	param1
	);
	ld.param.b32 	%r53, [retval0];
	} // callseq 26
	{ // callseq 27, 0
	.param .b64 param0;
	st.param.b64 	[param0], %rd9;
	.param .b64 param1;
	st.param.b64 	[param1], 0;
	.param .b32 retval0;
	call.uni (retval0), 
	vprintf, 
	(
	param0, 
	param1
	);
	ld.param.b32 	%r55, [retval0];
	} // callseq 27
	tex.2d.v4.f32.f32 	{%f90, %f91, %f92, %f93}, [%rd1, {%f2, %f8}];
	cvt.f64.f32 	%fd21, %f90;
	st.local.f64 	[%rd5], %fd21;
	{ // callseq 28, 0
	.param .b64 param0;
	st.param.b64 	[param0], %rd7;
	.param .b64 param1;
	st.param.b64 	[param1], %rd4;
	.param .b32 retval0;
	call.uni (retval0), 
	vprintf, 
	(
	param0, 
	param1
	);
	ld.param.b32 	%r57, [retval0];
	} // callseq 28
	tex.2d.v4.f32.f32 	{%f94, %f95, %f96, %f97}, [%rd1, {%f75, %f8}];
	cvt.f64.f32 	%fd22, %f94;
	st.local.f64 	[%rd5], %fd22;
	{ // callseq 29, 0
	.param .b64 param0;
	st.param.b64 	[param0], %rd7;
	.param .b64 param1;
	st.param.b64 	[param1], %rd4;
	.param .b32 retval0;
	call.uni (retval0), 
	vprintf, 
	(
	param0, 
	param1
	);
	ld.param.b32 	%r59, [retval0];
	} // callseq 29
	tex.2d.v4.f32.f32 	{%f98, %f99, %f100, %f101}, [%rd1, {%f80, %f8}];
	cvt.f64.f32 	%fd23, %f98;
	st.local.f64 	[%rd5], %fd23;
	{ // callseq 30, 0
	.param .b64 param0;
	st.param.b64 	[param0], %rd7;
	.param .b64 param1;
	st.param.b64 	[param1], %rd4;
	.param .b32 retval0;
	call.uni (retval0), 
	vprintf, 
	(
	param0, 
	param1
	);
	ld.param.b32 	%r61, [retval0];
	} // callseq 30
	tex.2d.v4.f32.f32 	{%f102, %f103, %f104, %f105}, [%rd1, {%f85, %f8}];
	cvt.f64.f32 	%fd24, %f102;
	st.local.f64 	[%rd5], %fd24;
	{ // callseq 31, 0
	.param .b64 param0;
	st.param.b64 	[param0], %rd7;
	.param .b64 param1;
	st.param.b64 	[param1], %rd4;
	.param .b32 retval0;
	call.uni (retval0), 
	vprintf, 
	(
	param0, 
	param1
	);
	ld.param.b32 	%r63, [retval0];
	} // callseq 31
	{ // callseq 32, 0
	.param .b64 param0;
	st.param.b64 	[param0], %rd9;
	.param .b64 param1;
	st.param.b64 	[param1], 0;
	.param .b32 retval0;
	call.uni (retval0), 
	vprintf, 
	(
	param0, 
	param1
	);
	ld.param.b32 	%r65, [retval0];
	} // callseq 32
	tex.2d.v4.f32.f32 	{%f106, %f107, %f108, %f109}, [%rd1, {%f2, %f13}];
	cvt.f64.f32 	%fd25, %f106;
	st.local.f64 	[%rd5], %fd25;
	{ // callseq 33, 0
	.param .b64 param0;
	st.param.b64 	[param0], %rd7;
	.param .b64 param1;
	st.param.b64 	[param1], %rd4;
	.param .b32 retval0;
	call.uni (retval0), 
	vprintf, 
	(
	param0, 
	param1
	);
	ld.param.b32 	%r67, [retval0];
	} // callseq 33
	tex.2d.v4.f32.f32 	{%f110, %f111, %f112, %f113}, [%rd1, {%f75, %f13}];
	cvt.f64.f32 	%fd26, %f110;
	st.local.f64 	[%rd5], %fd26;
	{ // callseq 34, 0
	.param .b64 param0;
	st.param.b64 	[param0], %rd7;
	.param .b64 param1;
	st.param.b64 	[param1], %rd4;
	.param .b32 retval0;
	call.uni (retval0), 
	vprintf, 
	(
	param0, 
	param1
	);
	ld.param.b32 	%r69, [retval0];
	} // callseq 34
	tex.2d.v4.f32.f32 	{%f114, %f115, %f116, %f117}, [%rd1, {%f80, %f13}];
	cvt.f64.f32 	%fd27, %f114;
	st.local.f64 	[%rd5], %fd27;
	{ // callseq 35, 0
	.param .b64 param0;
	st.param.b64 	[param0], %rd7;
	.param .b64 param1;
	st.param.b64 	[param1], %rd4;
	.param .b32 retval0;
	call.uni (retval0), 
	vprintf, 
	(
	param0, 
	param1
	);
	ld.param.b32 	%r71, [retval0];
	} // callseq 35
	tex.2d.v4.f32.f32 	{%f118, %f119, %f120, %f121}, [%rd1, {%f85, %f13}];
	cvt.f64.f32 	%fd28, %f118;
	st.local.f64 	[%rd5], %fd28;
	{ // callseq 36, 0
	.param .b64 param0;
	st.param.b64 	[param0], %rd7;
	.param .b64 param1;
	st.param.b64 	[param1], %rd4;
	.param .b32 retval0;
	call.uni (retval0), 
	vprintf, 
	(
	param0, 
	param1
	);
	ld.param.b32 	%r73, [retval0];
	} // callseq 36
	{ // callseq 37, 0
	.param .b64 param0;
	st.param.b64 	[param0], %rd9;
	.param .b64 param1;
	st.param.b64 	[param1], 0;
	.param .b32 retval0;
	call.uni (retval0), 
	vprintf, 
	(
	param0, 
	param1
	);
	ld.param.b32 	%r75, [retval0];
	} // callseq 37
	tex.2d.v4.f32.f32 	{%f122, %f123, %f124, %f125}, [%rd1, {%f2, %f18}];
	cvt.f64.f32 	%fd29, %f122;
	st.local.f64 	[%rd5], %fd29;
	{ // callseq 38, 0
	.param .b64 param0;
	st.param.b64 	[param0], %rd7;
	.param .b64 param1;
	st.param.b64 	[param1], %rd4;
	.param .b32 retval0;
	call.uni (retval0), 
	vprintf, 
	(
	param0, 
	param1
	);
	ld.param.b32 	%r77, [retval0];
	} // callseq 38
	tex.2d.v4.f32.f32 	{%f126, %f127, %f128, %f129}, [%rd1, {%f75, %f18}];
	cvt.f64.f32 	%fd30, %f126;
	st.local.f64 	[%rd5], %fd30;
	{ // callseq 39, 0
	.param .b64 param0;
	st.param.b64 	[param0], %rd7;
	.param .b64 param1;
	st.param.b64 	[param1], %rd4;
	.param .b32 retval0;
	call.uni (retval0), 
	vprintf, 
	(
	param0, 
	param1
	);
	ld.param.b32 	%r79, [retval0];
	} // callseq 39
	tex.2d.v4.f32.f32 	{%f130, %f131, %f132, %f133}, [%rd1, {%f80, %f18}];
	cvt.f64.f32 	%fd31, %f130;
	st.local.f64 	[%rd5], %fd31;
	{ // callseq 40, 0
	.param .b64 param0;
	st.param.b64 	[param0], %rd7;
	.param .b64 param1;
	st.param.b64 	[param1], %rd4;
	.param .b32 retval0;
	call.uni (retval0), 
	vprintf, 
	(
	param0, 
	param1
	);
	ld.param.b32 	%r81, [retval0];
	} // callseq 40
	tex.2d.v4.f32.f32 	{%f134, %f135, %f136, %f137}, [%rd1, {%f85, %f18}];
	cvt.f64.f32 	%fd32, %f134;
	st.local.f64 	[%rd5], %fd32;
	{ // callseq 41, 0
	.param .b64 param0;
	st.param.b64 	[param0], %rd7;
	.param .b64 param1;
	st.param.b64 	[param1], %rd4;
	.param .b32 retval0;
	call.uni (retval0), 
	vprintf, 
	(
	param0, 
	param1
	);
	ld.param.b32 	%r83, [retval0];
	} // callseq 41
	{ // callseq 42, 0
	.param .b64 param0;
	st.param.b64 	[param0], %rd9;
	.param .b64 param1;
	st.param.b64 	[param1], 0;
	.param .b32 retval0;
	call.uni (retval0), 
	vprintf, 
	(
	param0, 
	param1
	);
	ld.param.b32 	%r85, [retval0];
	} // callseq 42
	{ // callseq 43, 0
	.param .b64 param0;
	st.param.b64 	[param0], %rd9;
	.param .b64 param1;
	st.param.b64 	[param1], 0;
	.param .b32 retval0;
	call.uni (retval0), 
	vprintf, 
	(
	param0, 
	param1
	);
	ld.param.b32 	%r87, [retval0];
	} // callseq 43
	mov.u64 	%rd12, $str$4;
	cvta.global.u64 	%rd13, %rd12;
	{ // callseq 44, 0
	.param .b64 param0;
	st.param.b64 	[param0], %rd13;
	.param .b64 param1;
	st.param.b64 	[param1], 0;
	.param .b32 retval0;
	call.uni (retval0), 
	vprintf, 
	(
	param0, 
	param1
	);
	ld.param.b32 	%r89, [retval0];
	} // callseq 44
	tex.2d.v4.f32.f32 	{%f138, %f139, %f140, %f141}, [%rd1, {%f3, %f2}];
	cvt.f64.f32 	%fd33, %f138;
	st.local.f64 	[%rd5], %fd33;
	{ // callseq 45, 0
	.param .b64 param0;
	st.param.b64 	[param0], %rd7;
	.param .b64 param1;
	st.param.b64 	[param1], %rd4;
	.param .b32 retval0;
	call.uni (retval0), 
	vprintf, 
	(
	param0, 
	param1
	);
	ld.param.b32 	%r91, [retval0];
	} // callseq 45
	tex.2d.v4.f32.f32 	{%f142, %f143, %f144, %f145}, [%rd1, {%f8, %f2}];
	cvt.f64.f32 	%fd34, %f142;
	st.local.f64 	[%rd5], %fd34;
	{ // callseq 46, 0
	.param .b64 param0;
	st.param.b64 	[param0], %rd7;
	.param .b64 param1;
	st.param.b64 	[param1], %rd4;
	.param .b32 retval0;
	call.uni (retval0), 
	vprintf, 
	(
	param0, 
	param1
	);
	ld.param.b32 	%r93, [retval0];
	} // callseq 46
	tex.2d.v4.f32.f32 	{%f146, %f147, %f148, %f149}, [%rd1, {%f13, %f2}];
	cvt.f64.f32 	%fd35, %f146;
	st.local.f64 	[%rd5], %fd35;
	{ // callseq 47, 0
	.param .b64 param0;
	st.param.b64 	[param0], %rd7;
	.param .b64 param1;
	st.param.b64 	[param1], %rd4;
	.param .b32 retval0;
	call.uni (retval0), 
	vprintf, 
	(
	param0, 
	param1
	);
	ld.param.b32 	%r95, [retval0];
	} // callseq 47
	tex.2d.v4.f32.f32 	{%f150, %f151, %f152, %f153}, [%rd1, {%f18, %f2}];
	cvt.f64.f32 	%fd36, %f150;
	st.local.f64 	[%rd5], %fd36;
	{ // callseq 48, 0
	.param .b64 param0;
	st.param.b64 	[param0], %rd7;
	.param .b64 param1;
	st.param.b64 	[param1], %rd4;
	.param .b32 retval0;
	call.uni (retval0), 
	vprintf, 
	(
	param0, 
	param1
	);
	ld.param.b32 	%r97, [retval0];
	} // callseq 48
	{ // callseq 49, 0
	.param .b64 param0;
	st.param.b64 	[param0], %rd9;
	.param .b64 param1;
	st.param.b64 	[param1], 0;
	.param .b32 retval0;
	call.uni (retval0), 
	vprintf, 
	(
	param0, 
	param1
	);
	ld.param.b32 	%r99, [retval0];
	} // callseq 49
	tex.2d.v4.f32.f32 	{%f154, %f155, %f156, %f157}, [%rd1, {%f3, %f75}];
	cvt.f64.f32 	%fd37, %f154;
	st.local.f64 	[%rd5], %fd37;
	{ // callseq 50, 0
	.param .b64 param0;
	st.param.b64 	[param0], %rd7;
	.param .b64 param1;
	st.param.b64 	[param1], %rd4;
	.param .b32 retval0;
	call.uni (retval0), 
	vprintf, 
	(
	param0, 
	param1
	);
	ld.param.b32 	%r101, [retval0];
	} // callseq 50
	tex.2d.v4.f32.f32 	{%f158, %f159, %f160, %f161}, [%rd1, {%f8, %f75}];
	cvt.f64.f32 	%fd38, %f158;
	st.local.f64 	[%rd5], %fd38;
	{ // callseq 51, 0
	.param .b64 param0;
	st.param.b64 	[param0], %rd7;
	.param .b64 param1;
	st.param.b64 	[param1], %rd4;
	.param .b32 retval0;
	call.uni (retval0), 
	vprintf, 
	(
	param0, 
	param1
	);
	ld.param.b32 	%r103, [retval0];
	} // callseq 51
	tex.2d.v4.f32.f32 	{%f162, %f163, %f164, %f165}, [%rd1, {%f13, %f75}];
	cvt.f64.f32 	%fd39, %f162;
	st.local.f64 	[%rd5], %fd39;
	{ // callseq 52, 0
	.param .b64 param0;
	st.param.b64 	[param0], %rd7;
	.param .b64 param1;
	st.param.b64 	[param1], %rd4;
	.param .b32 retval0;
	call.uni (retval0), 
	vprintf, 
	(
	param0, 
	param1
	);
	ld.param.b32 	%r105, [retval0];
	} // callseq 52
	tex.2d.v4.f32.f32 	{%f166, %f167, %f168, %f169}, [%rd1, {%f18, %f75}];
	cvt.f64.f32 	%fd40, %f166;
	st.local.f64 	[%rd5], %fd40;
	{ // callseq 53, 0
	.param .b64 param0;
	st.param.b64 	[param0], %rd7;
	.param .b64 param1;
	st.param.b64 	[param1], %rd4;
	.param .b32 retval0;
	call.uni (retval0), 
	vprintf, 
	(
	param0, 
	param1
	);
	ld.param.b32 	%r107, [retval0];
	} // callseq 53
	{ // callseq 54, 0
	.param .b64 param0;
	st.param.b64 	[param0], %rd9;
	.param .b64 param1;
	st.param.b64 	[param1], 0;
	.param .b32 retval0;
	call.uni (retval0), 
	vprintf, 
	(
	param0, 
	param1
	);
	ld.param.b32 	%r109, [retval0];
	} // callseq 54
	tex.2d.v4.f32.f32 	{%f170, %f171, %f172, %f173}, [%rd1, {%f3, %f80}];
	cvt.f64.f32 	%fd41, %f170;
	st.local.f64 	[%rd5], %fd41;
	{ // callseq 55, 0
	.param .b64 param0;
	st.param.b64 	[param0], %rd7;
	.param .b64 param1;
	st.param.b64 	[param1], %rd4;
	.param .b32 retval0;
	call.uni (retval0), 
	vprintf, 
	(
	param0, 
	param1
	);
	ld.param.b32 	%r111, [retval0];
	} // callseq 55
	tex.2d.v4.f32.f32 	{%f174, %f175, %f176, %f177}, [%rd1, {%f8, %f80}];
	cvt.f64.f32 	%fd42, %f174;
	st.local.f64 	[%rd5], %fd42;
	{ // callseq 56, 0
	.param .b64 param0;
	st.param.b64 	[param0], %rd7;
	.param .b64 param1;
	st.param.b64 	[param1], %rd4;
	.param .b32 retval0;
	call.uni (retval0), 
	vprintf, 
	(
	param0, 
	param1
	);
	ld.param.b32 	%r113, [retval0];
	} // callseq 56
	tex.2d.v4.f32.f32 	{%f178, %f179, %f180, %f181}, [%rd1, {%f13, %f80}];
	cvt.f64.f32 	%fd43, %f178;
	st.local.f64 	[%rd5], %fd43;
	{ // callseq 57, 0
	.param .b64 param0;
	st.param.b64 	[param0], %rd7;
	.param .b64 param1;
	st.param.b64 	[param1], %rd4;
	.param .b32 retval0;
	call.uni (retval0), 
	vprintf, 
	(
	param0, 
	param1
	);
	ld.param.b32 	%r115, [retval0];
	} // callseq 57
	tex.2d.v4.f32.f32 	{%f182, %f183, %f184, %f185}, [%rd1, {%f18, %f80}];
	cvt.f64.f32 	%fd44, %f182;
	st.local.f64 	[%rd5], %fd44;
	{ // callseq 58, 0
	.param .b64 param0;
	st.param.b64 	[param0], %rd7;
	.param .b64 param1;
	st.param.b64 	[param1], %rd4;
	.param .b32 retval0;
	call.uni (retval0), 
	vprintf, 
	(
	param0, 
	param1
	);
	ld.param.b32 	%r117, [retval0];
	} // callseq 58
	{ // callseq 59, 0
	.param .b64 param0;
	st.param.b64 	[param0], %rd9;
	.param .b64 param1;
	st.param.b64 	[param1], 0;
	.param .b32 retval0;
	call.uni (retval0), 
	vprintf, 
	(
	param0, 
	param1
	);
	ld.param.b32 	%r119, [retval0];
	} // callseq 59
	tex.2d.v4.f32.f32 	{%f186, %f187, %f188, %f189}, [%rd1, {%f3, %f85}];
	cvt.f64.f32 	%fd45, %f186;
	st.local.f64 	[%rd5], %fd45;
	{ // callseq 60, 0
	.param .b64 param0;
	st.param.b64 	[param0], %rd7;
	.param .b64 param1;
	st.param.b64 	[param1], %rd4;
	.param .b32 retval0;
	call.uni (retval0), 
	vprintf, 
	(
	param0, 
	param1
	);
	ld.param.b32 	%r121, [retval0];
	} // callseq 60
	tex.2d.v4.f32.f32 	{%f190, %f191, %f192, %f193}, [%rd1, {%f8, %f85}];
	cvt.f64.f32 	%fd46, %f190;
	st.local.f64 	[%rd5], %fd46;
	{ // callseq 61, 0
	.param .b64 param0;
	st.param.b64 	[param0], %rd7;
	.param .b64 param1;
	st.param.b64 	[param1], %rd4;
	.param .b32 retval0;
	call.uni (retval0), 
	vprintf, 
	(
	param0, 
	param1
	);
	ld.param.b32 	%r123, [retval0];
	} // callseq 61
	tex.2d.v4.f32.f32 	{%f194, %f195, %f196, %f197}, [%rd1, {%f13, %f85}];
	cvt.f64.f32 	%fd47, %f194;
	st.local.f64 	[%rd5], %fd47;
	{ // callseq 62, 0
	.param .b64 param0;
	st.param.b64 	[param0], %rd7;
	.param .b64 param1;
	st.param.b64 	[param1], %rd4;
	.param .b32 retval0;
	call.uni (retval0), 
	vprintf, 
	(
	param0, 
	param1
	);
	ld.param.b32 	%r125, [retval0];
	} // callseq 62
	tex.2d.v4.f32.f32 	{%f198, %f199, %f200, %f201}, [%rd1, {%f18, %f85}];
	cvt.f64.f32 	%fd48, %f198;
	st.local.f64 	[%rd5], %fd48;
	{ // callseq 63, 0
	.param .b64 param0;
	st.param.b64 	[param0], %rd7;
	.param .b64 param1;
	st.param.b64 	[param1], %rd4;
	.param .b32 retval0;
	call.uni (retval0), 
	vprintf, 
	(
	param0, 
	param1
	);
	ld.param.b32 	%r127, [retval0];
	} // callseq 63
	{ // callseq 64, 0
	.param .b64 param0;
	st.param.b64 	[param0], %rd9;
	.param .b64 param1;
	st.param.b64 	[param1], 0;
	.param .b32 retval0;
	call.uni (retval0), 
	vprintf, 
	(
	param0, 
	param1
	);
	ld.param.b32 	%r129, [retval0];
	} // callseq 64
	{ // callseq 65, 0
	.param .b64 param0;
	st.param.b64 	[param0], %rd9;
	.param .b64 param1;
	st.param.b64 	[param1], 0;
	.param .b32 retval0;
	call.uni (retval0), 
	vprintf, 
	(
	param0, 
	param1
	);
	ld.param.b32 	%r131, [retval0];
	} // callseq 65
	mov.u64 	%rd14, $str$5;
	cvta.global.u64 	%rd15, %rd14;
	{ // callseq 66, 0
	.param .b64 param0;
	st.param.b64 	[param0], %rd15;
	.param .b64 param1;
	st.param.b64 	[param1], 0;
	.param .b32 retval0;
	call.uni (retval0), 
	vprintf, 
	(
	param0, 
	param1
	);
	ld.param.b32 	%r133, [retval0];
	} // callseq 66
	tex.2d.v4.f32.f32 	{%f202, %f203, %f204, %f205}, [%rd1, {%f2, %f2}];
	cvt.f64.f32 	%fd49, %f202;
	st.local.f64 	[%rd5], %fd49;
	{ // callseq 67, 0
	.param .b64 param0;
	st.param.b64 	[param0], %rd7;
	.param .b64 param1;
	st.param.b64 	[param1], %rd4;
	.param .b32 retval0;
	call.uni (retval0), 
	vprintf, 
	(
	param0, 
	param1
	);
	ld.param.b32 	%r135, [retval0];
	} // callseq 67
	tex.2d.v4.f32.f32 	{%f206, %f207, %f208, %f209}, [%rd1, {%f75, %f2}];
	cvt.f64.f32 	%fd50, %f206;
	st.local.f64 	[%rd5], %fd50;
	{ // callseq 68, 0
	.param .b64 param0;
	st.param.b64 	[param0], %rd7;
	.param .b64 param1;
	st.param.b64 	[param1], %rd4;
	.param .b32 retval0;
	call.uni (retval0), 
	vprintf, 
	(
	param0, 
	param1
	);
	ld.param.b32 	%r137, [retval0];
	} // callseq 68
	tex.2d.v4.f32.f32 	{%f210, %f211, %f212, %f213}, [%rd1, {%f80, %f2}];
	cvt.f64.f32 	%fd51, %f210;
	st.local.f64 	[%rd5], %fd51;
	{ // callseq 69, 0
	.param .b64 param0;
	st.param.b64 	[param0], %rd7;
	.param .b64 param1;
	st.param.b64 	[param1], %rd4;
	.param .b32 retval0;
	call.uni (retval0), 
	vprintf, 
	(
	param0, 
	param1
	);
	ld.param.b32 	%r139, [retval0];
	} // callseq 69
	tex.2d.v4.f32.f32 	{%f214, %f215, %f216, %f217}, [%rd1, {%f85, %f2}];
	cvt.f64.f32 	%fd52, %f214;
	st.local.f64 	[%rd5], %fd52;
	{ // callseq 70, 0
	.param .b64 param0;
	st.param.b64 	[param0], %rd7;
	.param .b64 param1;
	st.param.b64 	[param1], %rd4;
	.param .b32 retval0;
	call.uni (retval0), 
	vprintf, 
	(
	param0, 
	param1
	);
	ld.param.b32 	%r141, [retval0];
	} // callseq 70
	{ // callseq 71, 0
	.param .b64 param0;
	st.param.b64 	[param0], %rd9;
	.param .b64 param1;
	st.param.b64 	[param1], 0;
	.param .b32 retval0;
	call.uni (retval0), 
	vprintf, 
	(
	param0, 
	param1
	);
	ld.param.b32 	%r143, [retval0];
	} // callseq 71
	tex.2d.v4.f32.f32 	{%f218, %f219, %f220, %f221}, [%rd1, {%f2, %f75}];
	cvt.f64.f32 	%fd53, %f218;
	st.local.f64 	[%rd5], %fd53;
	{ // callseq 72, 0
	.param .b64 param0;
	st.param.b64 	[param0], %rd7;
	.param .b64 param1;
	st.param.b64 	[param1], %rd4;
	.param .b32 retval0;
	call.uni (retval0), 
	vprintf, 
	(
	param0, 
	param1
	);
	ld.param.b32 	%r145, [retval0];
	} // callseq 72
	tex.2d.v4.f32.f32 	{%f222, %f223, %f224, %f225}, [%rd1, {%f75, %f75}];
	cvt.f64.f32 	%fd54, %f222;
	st.local.f64 	[%rd5], %fd54;
	{ // callseq 73, 0
	.param .b64 param0;
	st.param.b64 	[param0], %rd7;
	.param .b64 param1;
	st.param.b64 	[param1], %rd4;
	.param .b32 retval0;
	call.uni (retval0), 
	vprintf, 
	(
	param0, 
	param1
	);
	ld.param.b32 	%r147, [retval0];
	} // callseq 73
	tex.2d.v4.f32.f32 	{%f226, %f227, %f228, %f229}, [%rd1, {%f80, %f75}];
	cvt.f64.f32 	%fd55, %f226;
	st.local.f64 	[%rd5], %fd55;
	{ // callseq 74, 0
	.param .b64 param0;
	st.param.b64 	[param0], %rd7;
	.param .b64 param1;
	st.param.b64 	[param1], %rd4;
	.param .b32 retval0;
	call.uni (retval0), 
	vprintf, 
	(
	param0, 
	param1
	);
	ld.param.b32 	%r149, [retval0];
	} // callseq 74
	tex.2d.v4.f32.f32 	{%f230, %f231, %f232, %f233}, [%rd1, {%f85, %f75}];
	cvt.f64.f32 	%fd56, %f230;
	st.local.f64 	[%rd5], %fd56;
	{ // callseq 75, 0
	.param .b64 param0;
	st.param.b64 	[param0], %rd7;
	.param .b64 param1;
	st.param.b64 	[param1], %rd4;
	.param .b32 retval0;
	call.uni (retval0), 
	vprintf, 
	(
	param0, 
	param1
	);
	ld.param.b32 	%r151, [retval0];
	} // callseq 75
	{ // callseq 76, 0
	.param .b64 param0;
	st.param.b64 	[param0], %rd9;
	.param .b64 param1;
	st.param.b64 	[param1], 0;
	.param .b32 retval0;
	call.uni (retval0), 
	vprintf, 
	(
	param0, 
	param1
	);
	ld.param.b32 	%r153, [retval0];
	} // callseq 76
	tex.2d.v4.f32.f32 	{%f234, %f235, %f236, %f237}, [%rd1, {%f2, %f80}];
	cvt.f64.f32 	%fd57, %f234;
	st.local.f64 	[%rd5], %fd57;
	{ // callseq 77, 0
	.param .b64 param0;
	st.param.b64 	[param0], %rd7;
	.param .b64 param1;
	st.param.b64 	[param1], %rd4;
	.param .b32 retval0;
	call.uni (retval0), 
	vprintf, 
	(
	param0, 
	param1
	);
	ld.param.b32 	%r155, [retval0];
	} // callseq 77
	tex.2d.v4.f32.f32 	{%f238, %f239, %f240, %f241}, [%rd1, {%f75, %f80}];
	cvt.f64.f32 	%fd58, %f238;
	st.local.f64 	[%rd5], %fd58;
	{ // callseq 78, 0
	.param .b64 param0;
	st.param.b64 	[param0], %rd7;
	.param .b64 param1;
	st.param.b64 	[param1], %rd4;
	.param .b32 retval0;
	call.uni (retval0), 
	vprintf, 
	(
	param0, 
	param1
	);
	ld.param.b32 	%r157, [retval0];
	} // callseq 78
	tex.2d.v4.f32.f32 	{%f242, %f243, %f244, %f245}, [%rd1, {%f80, %f80}];
	cvt.f64.f32 	%fd59, %f242;
	st.local.f64 	[%rd5], %fd59;
	{ // callseq 79, 0
	.param .b64 param0;
	st.param.b64 	[param0], %rd7;
	.param .b64 param1;
	st.param.b64 	[param1], %rd4;
	.param .b32 retval0;
	call.uni (retval0), 
	vprintf, 
	(
	param0, 
	param1
	);
	ld.param.b32 	%r159, [retval0];
	} // callseq 79
	tex.2d.v4.f32.f32 	{%f246, %f247, %f248, %f249}, [%rd1, {%f85, %f80}];
	cvt.f64.f32 	%fd60, %f246;
	st.local.f64 	[%rd5], %fd60;
	{ // callseq 80, 0
	.param .b64 param0;
	st.param.b64 	[param0], %rd7;
	.param .b64 param1;
	st.param.b64 	[param1], %rd4;
	.param .b32 retval0;
	call.uni (retval0), 
	vprintf, 
	(
	param0, 
	param1
	);
	ld.param.b32 	%r161, [retval0];
	} // callseq 80
	{ // callseq 81, 0
	.param .b64 param0;
	st.param.b64 	[param0], %rd9;
	.param .b64 param1;
	st.param.b64 	[param1], 0;
	.param .b32 retval0;
	call.uni (retval0), 
	vprintf, 
	(
	param0, 
	param1
	);
	ld.param.b32 	%r163, [retval0];
	} // callseq 81
	tex.2d.v4.f32.f32 	{%f250, %f251, %f252, %f253}, [%rd1, {%f2, %f85}];
	cvt.f64.f32 	%fd61, %f250;
	st.local.f64 	[%rd5], %fd61;
	{ // callseq 82, 0
	.param .b64 param0;
	st.param.b64 	[param0], %rd7;
	.param .b64 param1;
	st.param.b64 	[param1], %rd4;
	.param .b32 retval0;
	call.uni (retval0), 
	vprintf, 
	(
	param0, 
	param1
	);
	ld.param.b32 	%r165, [retval0];
	} // callseq 82
	tex.2d.v4.f32.f32 	{%f254, %f255, %f256, %f257}, [%rd1, {%f75, %f85}];
	cvt.f64.f32 	%fd62, %f254;
	st.local.f64 	[%rd5], %fd62;
	{ // callseq 83, 0
	.param .b64 param0;
	st.param.b64 	[param0], %rd7;
	.param .b64 param1;
	st.param.b64 	[param1], %rd4;
	.param .b32 retval0;
	call.uni (retval0), 
	vprintf, 
	(
	param0, 
	param1
	);
	ld.param.b32 	%r167, [retval0];
	} // callseq 83
	tex.2d.v4.f32.f32 	{%f258, %f259, %f260, %f261}, [%rd1, {%f80, %f85}];
	cvt.f64.f32 	%fd63, %f258;
	st.local.f64 	[%rd5], %fd63;
	{ // callseq 84, 0
	.param .b64 param0;
	st.param.b64 	[param0], %rd7;
	.param .b64 param1;
	st.param.b64 	[param1], %rd4;
	.param .b32 retval0;
	call.uni (retval0), 
	vprintf, 
	(
	param0, 
	param1
	);
	ld.param.b32 	%r169, [retval0];
	} // callseq 84
	tex.2d.v4.f32.f32 	{%f262, %f263, %f264, %f265}, [%rd1, {%f85, %f85}];
	cvt.f64.f32 	%fd64, %f262;
	st.local.f64 	[%rd5], %fd64;
	{ // callseq 85, 0
	.param .b64 param0;
	st.param.b64 	[param0], %rd7;
	.param .b64 param1;
	st.param.b64 	[param1], %rd4;
	.param .b32 retval0;
	call.uni (retval0), 
	vprintf, 
	(
	param0, 
	param1
	);
	ld.param.b32 	%r171, [retval0];
	} // callseq 85
	{ // callseq 86, 0
	.param .b64 param0;
	st.param.b64 	[param0], %rd9;
	.param .b64 param1;
	st.param.b64 	[param1], 0;
	.param .b32 retval0;
	call.uni (retval0), 
	vprintf, 
	(
	param0, 
	param1
	);
	ld.param.b32 	%r173, [retval0];
	} // callseq 86
	{ // callseq 87, 0
	.param .b64 param0;
	st.param.b64 	[param0], %rd9;
	.param .b64 param1;
	st.param.b64 	[param1], 0;
	.param .b32 retval0;
	call.uni (retval0), 
	vprintf, 
	(
	param0, 
	param1
	);
	ld.param.b32 	%r175, [retval0];
	} // callseq 87
	ret;

}


// ===== COMPILED SASS (sm_100) =====

	.target	sm_100

	.elftype	@"ET_EXEC"


//--------------------- .note.nv.tkinfo           --------------------------
	.section	.note.nv.tkinfo,"",@"SHT_NOTE"
	.sectionflags	@"SHF_NOTE_NV_TKINFO"
	.tkinfo
        /*0018*/ 	.word	0x00000002
        /*0030*/ 	.string	""
        /*0030*/ 	.string	"ptxas"
        /*0030*/ 	.string	"Cuda compilation tools, release 13.0, V13.0.88"
        /*0030*/ 	.string	"Build cuda_13.0.r13.0/compiler.36424714_0"
        /*0030*/ 	.string	"-arch sm_100 -m 64 "



//--------------------- .note.nv.cuinfo           --------------------------
	.section	.note.nv.cuinfo,"",@"SHT_NOTE"
	.sectionflags	@"SHF_NOTE_NV_CUINFO"
        /*0018*/ 	.short	0x0002
        /*001a*/ 	.short	0x0064
        /*001c*/ 	.short	0x0082
	.zero		2


//--------------------- .nv.info                  --------------------------
	.section	.nv.info,"",@"SHT_CUDA_INFO"
	.align	4


	//----- nvinfo : EIATTR_REGCOUNT
	.align		4
        /*0000*/ 	.byte	0x04, 0x2f
        /*0002*/ 	.short	(.L_7 - .L_6)
	.align		4
.L_6:
        /*0004*/ 	.word	index@(_Z6kernelyff)
        /*0008*/ 	.word	0x00000026


	//----- nvinfo : EIATTR_FRAME_SIZE
	.align		4
.L_7:
        /*000c*/ 	.byte	0x04, 0x11
        /*000e*/ 	.short	(.L_9 - .L_8)
	.align		4
.L_8:
        /*0010*/ 	.word	index@($__internal_0_$__cuda_sm20_rcp_rn_f32_slowpath)
        /*0014*/ 	.word	0x00000008


	//----- nvinfo : EIATTR_FRAME_SIZE
	.align		4
.L_9:
        /*0018*/ 	.byte	0x04, 0x11
        /*001a*/ 	.short	(.L_11 - .L_10)
	.align		4
.L_10:
        /*001c*/ 	.word	index@(_Z6kernelyff)
        /*0020*/ 	.word	0x00000008


	//----- nvinfo : EIATTR_MIN_STACK_SIZE
	.align		4
.L_11:
        /*0024*/ 	.byte	0x04, 0x12
        /*0026*/ 	.short	(.L_13 - .L_12)
	.align		4
.L_12:
        /*0028*/ 	.word	index@(_Z6kernelyff)
        /*002c*/ 	.word	0x00000008
.L_13:


//--------------------- .nv.compat                --------------------------
	.section	.nv.compat,"",@"SHT_CUDA_COMPAT_INFO"
	.align	4
        /*0000*/ 	.byte	0x02, 0x09, 0x00, 0x00, 0x02, 0x02, 0x02, 0x00, 0x02, 0x05, 0x05, 0x00, 0x03, 0x07, 0x01, 0x01
        /*0010*/ 	.byte	0x02, 0x03, 0x00, 0x00, 0x02, 0x06, 0x01, 0x00, 0x04, 0x0b, 0x08, 0x00, 0x09, 0x00, 0x00, 0x00
        /*0020*/ 	.byte	0x00, 0x00, 0x00, 0x00


//--------------------- .nv.info._Z6kernelyff     --------------------------
	.section	.nv.info._Z6kernelyff,"",@"SHT_CUDA_INFO"
	.sectionflags	@""
	.align	4


	//----- nvinfo : EIATTR_CUDA_API_VERSION
	.align		4
        /*0000*/ 	.byte	0x04, 0x37
        /*0002*/ 	.short	(.L_15 - .L_14)
.L_14:
        /*0004*/ 	.word	0x00000082


	//----- nvinfo : EIATTR_KPARAM_INFO
	.align		4
.L_15:
        /*0008*/ 	.byte	0x04, 0x17
        /*000a*/ 	.short	(.L_17 - .L_16)
.L_16:
        /*000c*/ 	.word	0x00000000
        /*0010*/ 	.short	0x0002
        /*0012*/ 	.short	0x000c
        /*0014*/ 	.byte	0x00, 0xf0, 0x11, 0x00


	//----- nvinfo : EIATTR_KPARAM_INFO
	.align		4
.L_17:
        /*0018*/ 	.byte	0x04, 0x17
        /*001a*/ 	.short	(.L_19 - .L_18)
.L_18:
        /*001c*/ 	.word	0x00000000
        /*0020*/ 	.short	0x0001
        /*0022*/ 	.short	0x0008
        /*0024*/ 	.byte	0x00, 0xf0, 0x11, 0x00


	//----- nvinfo : EIATTR_KPARAM_INFO
	.align		4
.L_19:
        /*0028*/ 	.byte	0x04, 0x17
        /*002a*/ 	.short	(.L_21 - .L_20)
.L_20:
        /*002c*/ 	.word	0x00000000
        /*0030*/ 	.short	0x0000
        /*0032*/ 	.short	0x0000
        /*0034*/ 	.byte	0x00, 0xf0, 0x21, 0x00


	//----- nvinfo : EIATTR_SPARSE_MMA_MASK
	.align		4
.L_21:
        /*0038*/ 	.byte	0x03, 0x50
        /*003a*/ 	.short	0x0000


	//----- nvinfo : EIATTR_MAXREG_COUNT
	.align		4
        /*003c*/ 	.byte	0x03, 0x1b
        /*003e*/ 	.short	0x00ff


	//----- nvinfo : EIATTR_EXTERNS
	.align		4
        /*0040*/ 	.byte	0x04, 0x0f
        /*0042*/ 	.short	(.L_23 - .L_22)


	//   ....[0]....
	.align		4
.L_22:
        /*0044*/ 	.word	index@(vprintf)


	//----- nvinfo : EIATTR_MERCURY_ISA_VERSION
	.align		4
.L_23:
        /*0048*/ 	.byte	0x03, 0x5f
        /*004a*/ 	.short	0x0101


	//----- nvinfo : EIATTR_VRC_CTA_INIT_COUNT
	.align		4
        /*004c*/ 	.byte	0x02, 0x4a
	.zero		1
	.zero		1


	//----- nvinfo : EIATTR_SYSCALL_OFFSETS
	.align		4
        /*0050*/ 	.byte	0x04, 0x46
        /*0052*/ 	.short	(.L_25 - .L_24)


	//   ....[0]....
.L_24:
        /*0054*/ 	.word	0x00000190


	//   ....[1]....
        /*0058*/ 	.word	0x00000290


	//   ....[2]....
        /*005c*/ 	.word	0x00000390


	//   ....[3]....
        /*0060*/ 	.word	0x00000490


	//   ....[4]....
        /*0064*/ 	.word	0x00000590


	//   ....[5]....
        /*0068*/ 	.word	0x00000600


	//   ....[6]....
        /*006c*/ 	.word	0x000006f0


	//   ....[7]....
        /*0070*/ 	.word	0x000007e0


	//   ....[8]....
        /*0074*/ 	.word	0x000008d0


	//   ....[9]....
        /*0078*/ 	.word	0x000009c0


	//   ....[10]....
        /*007c*/ 	.word	0x00000a30


	//   ....[11]....
        /*0080*/ 	.word	0x00000b20


	//   ....[12]....
        /*0084*/ 	.word	0x00000c10


	//   ....[13]....
        /*0088*/ 	.word	0x00000d00


	//   ....[14]....
        /*008c*/ 	.word	0x00000df0


	//   ....[15]....
        /*0090*/ 	.word	0x00000e60


	//   ....[16]....
        /*0094*/ 	.word	0x00000f50


	//   ....[17]....
        /*0098*/ 	.word	0x00001040


	//   ....[18]....
        /*009c*/ 	.word	0x00001130


	//   ....[19]....
        /*00a0*/ 	.word	0x00001220


	//   ....[20]....
        /*00a4*/ 	.word	0x00001290


	//   ....[21]....
        /*00a8*/ 	.word	0x00001300


	//   ....[22]....
        /*00ac*/ 	.word	0x00001370


	//   ....[23]....
        /*00b0*/ 	.word	0x00001460


	//   ....[24]....
        /*00b4*/ 	.word	0x00001560


	//   ....[25]....
        /*00b8*/ 	.word	0x00001660


	//   ....[26]....
        /*00bc*/ 	.word	0x00001760


	//   ....[27]....
        /*00c0*/ 	.word	0x000017e0


	//   ....[28]....
        /*00c4*/ 	.word	0x000018d0


	//   ....[29]....
        /*00c8*/ 	.word	0x000019c0


	//   ....[30]....
        /*00cc*/ 	.word	0x00001ab0


	//   ....[31]....
        /*00d0*/ 	.word	0x00001ba0


	//   ....[32]....
        /*00d4*/ 	.word	0x00001c10


	//   ....[33]....
        /*00d8*/ 	.word	0x00001d00


	//   ....[34]....
        /*00dc*/ 	.word	0x00001df0


	//   ....[35]....
        /*00e0*/ 	.word	0x00001ee0


	//   ....[36]....
        /*00e4*/ 	.word	0x00001fd0


	//   ....[37]....
        /*00e8*/ 	.word	0x00002040


	//   ....[38]....
        /*00ec*/ 	.word	0x00002130


	//   ....[39]....
        /*00f0*/ 	.word	0x00002220


	//   ....[40]....
        /*00f4*/ 	.word	0x00002310


	//   ....[41]....
        /*00f8*/ 	.word	0x00002400


	//   ....[42]....
        /*00fc*/ 	.word	0x00002470


	//   ....[43]....
        /*0100*/ 	.word	0x000024e0


	//   ....[44]....
        /*0104*/ 	.word	0x00002550


	//   ....[45]....
        /*0108*/ 	.word	0x00002640


	//   ....[46]....
        /*010c*/ 	.word	0x00002730


	//   ....[47]....
        /*0110*/ 	.word	0x00002820


	//   ....[48]....
        /*0114*/ 	.word	0x00002920


	//   ....[49]....
        /*0118*/ 	.word	0x00002990


	//   ....[50]....
        /*011c*/ 	.word	0x00002a80


	//   ....[51]....
        /*0120*/ 	.word	0x00002b70


	//   ....[52]....
        /*0124*/ 	.word	0x00002c60


	//   ....[53]....
        /*0128*/ 	.word	0x00002d60


	//   ....[54]....
        /*012c*/ 	.word	0x00002dd0


	//   ....[55]....
        /*0130*/ 	.word	0x00002ec0


	//   ....[56]....
        /*0134*/ 	.word	0x00002fb0


	//   ....[57]....
        /*0138*/ 	.word	0x000030a0


	//   ....[58]....
        /*013c*/ 	.word	0x000031a0


	//   ....[59]....
        /*0140*/ 	.word	0x00003210


	//   ....[60]....
        /*0144*/ 	.word	0x00003300


	//   ....[61]....
        /*0148*/ 	.word	0x000033f0


	//   ....[62]....
        /*014c*/ 	.word	0x000034f0


	//   ....[63]....
        /*0150*/ 	.word	0x000035f0


	//   ....[64]....
        /*0154*/ 	.word	0x00003660


	//   ....[65]....
        /*0158*/ 	.word	0x000036d0


	//   ....[66]....
        /*015c*/ 	.word	0x00003740


	//   ....[67]....
        /*0160*/ 	.word	0x00003830


	//   ....[68]....
        /*0164*/ 	.word	0x00003920


	//   ....[69]....
        /*0168*/ 	.word	0x00003a10


	//   ....[70]....
        /*016c*/ 	.word	0x00003b00


	//   ....[71]....
        /*0170*/ 	.word	0x00003b70


	//   ....[72]....
        /*0174*/ 	.word	0x00003c60


	//   ....[73]....
        /*0178*/ 	.word	0x00003d50


	//   ....[74]....
        /*017c*/ 	.word	0x00003e40


	//   ....[75]....
        /*0180*/ 	.word	0x00003f30


	//   ....[76]....
        /*0184*/ 	.word	0x00003fa0


	//   ....[77]....
        /*0188*/ 	.word	0x00004090


	//   ....[78]....
        /*018c*/ 	.word	0x00004180


	//   ....[79]....
        /*0190*/ 	.word	0x00004270


	//   ....[80]....
        /*0194*/ 	.word	0x00004360


	//   ....[81]....
        /*0198*/ 	.word	0x000043d0


	//   ....[82]....
        /*019c*/ 	.word	0x000044c0


	//   ....[83]....
        /*01a0*/ 	.word	0x000045b0


	//   ....[84]....
        /*01a4*/ 	.word	0x000046a0


	//   ....[85]....
        /*01a8*/ 	.word	0x00004790


	//   ....[86]....
        /*01ac*/ 	.word	0x00004800


	//   ....[87]....
        /*01b0*/ 	.word	0x00004870


	//----- nvinfo : EIATTR_EXIT_INSTR_OFFSETS
	.align		4
.L_25:
        /*01b4*/ 	.byte	0x04, 0x1c
        /*01b6*/ 	.short	(.L_27 - .L_26)


	//   ....[0]....
.L_26:
        /*01b8*/ 	.word	0x00004880


	//----- nvinfo : EIATTR_CRS_STACK_SIZE
	.align		4
.L_27:
        /*01bc*/ 	.byte	0x04, 0x1e
        /*01be*/ 	.short	(.L_29 - .L_28)
.L_28:
        /*01c0*/ 	.word	0x00000000


	//----- nvinfo : EIATTR_CBANK_PARAM_SIZE
	.align		4
.L_29:
        /*01c4*/ 	.byte	0x03, 0x19
        /*01c6*/ 	.short	0x0010


	//----- nvinfo : EIATTR_PARAM_CBANK
	.align		4
        /*01c8*/ 	.byte	0x04, 0x0a
        /*01ca*/ 	.short	(.L_31 - .L_30)
	.align		4
.L_30:
        /*01cc*/ 	.word	index@(.nv.constant0._Z6kernelyff)
        /*01d0*/ 	.short	0x0380
        /*01d2*/ 	.short	0x0010


	//----- nvinfo : EIATTR_SW_WAR
	.align		4
.L_31:
        /*01d4*/ 	.byte	0x04, 0x36
        /*01d6*/ 	.short	(.L_33 - .L_32)
.L_32:
        /*01d8*/ 	.word	0x00000008
.L_33:


//--------------------- .nv.callgraph             --------------------------
	.section	.nv.callgraph,"",@"SHT_CUDA_CALLGRAPH"
	.align	4
	.sectionentsize	8
	.align		4
        /*0000*/ 	.word	0x00000000
	.align		4
        /*0004*/ 	.word	0xffffffff
	.align		4
        /*0008*/ 	.word	index@(_Z6kernelyff)
	.align		4
        /*000c*/ 	.word	index@(vprintf)
	.align		4
        /*0010*/ 	.word	0x00000000
	.align		4
        /*0014*/ 	.word	0xfffffffe
	.align		4
        /*0018*/ 	.word	0x00000000
	.align		4
        /*001c*/ 	.word	0xfffffffd
	.align		4
        /*0020*/ 	.word	0x00000000
	.align		4
        /*0024*/ 	.word	0xfffffffc


//--------------------- .nv.constant4             --------------------------
	.section	.nv.constant4,"a",@progbits
	.align	8
	.align		8
.nv.constant4:
        /*0000*/ 	.dword	vprintf
	.align		8
        /*0008*/ 	.dword	$str
	.align		8
        /*0010*/ 	.dword	$str$1
	.align		8
        /*0018*/ 	.dword	$str$2
	.align		8
        /*0020*/ 	.dword	$str$3
	.align		8
        /*0028*/ 	.dword	$str$4
	.align		8
        /*0030*/ 	.dword	$str$5


//--------------------- .text._Z6kernelyff        --------------------------
	.section	.text._Z6kernelyff,"ax",@progbits
	.align	128
        .global         _Z6kernelyff
        .type           _Z6kernelyff,@function
        .size           _Z6kernelyff,(.L_x_94 - _Z6kernelyff)
        .other          _Z6kernelyff,@"STO_CUDA_ENTRY STV_DEFAULT"
_Z6kernelyff:
.text._Z6kernelyff:
[----:B------:R-:W0:Y:S08]  /*0000*/  LDC R1, c[0x0][0x37c] ;  /* 0x0000df00ff017b82 */ /* 0x000e300000000800 */
[----:B------:R-:W1:Y:S01]  /*0010*/  LDC R5, c[0x0][0x388] ;  /* 0x0000e200ff057b82 */ /* 0x000e620000000800 */
[----:B------:R-:W2:Y:S01]  /*0020*/  LDCU UR4, c[0x0][0x2f8] ;  /* 0x00005f00ff0477ac */ /* 0x000ea20008000800 */
[----:B0-----:R-:W-:Y:S01]  /*0030*/  VIADD R1, R1, 0xfffffff8 ;  /* 0xfffffff801017836 */ /* 0x001fe20000000000 */
[----:B------:R-:W0:Y:S04]  /*0040*/  LDCU UR5, c[0x0][0x2fc] ;  /* 0x00005f80ff0577ac */ /* 0x000e280008000800 */
[----:B--2---:R-:W-:-:S04]  /*0050*/  IADD3 R33, P1, PT, R1, UR4, RZ ;  /* 0x0000000401217c10 */ /* 0x004fc8000ff3e0ff */
[----:B0-----:R-:W-:Y:S01]  /*0060*/  IADD3.X R32, PT, PT, RZ, UR5, RZ, P1, !PT ;  /* 0x00000005ff207c10 */ /* 0x001fe20008ffe4ff */
[----:B-1----:R-:W-:-:S05]  /*0070*/  VIADD R0, R5, 0x1800000 ;  /* 0x0180000005007836 */ /* 0x002fca0000000000 */
[----:B------:R-:W-:-:S04]  /*0080*/  LOP3.LUT R0, R0, 0x7f800000, RZ, 0xc0, !PT ;  /* 0x7f80000000007812 */ /* 0x000fc800078ec0ff */
[----:B------:R-:W-:-:S13]  /*0090*/  ISETP.GT.U32.AND P0, PT, R0, 0x1ffffff, PT ;  /* 0x01ffffff0000780c */ /* 0x000fda0003f04070 */
[----:B------:R-:W-:Y:S05]  /*00a0*/  @P0 BRA `(.L_x_0) ;  /* 0x00000000000c0947 */ /* 0x000fea0003800000 */
[----:B------:R-:W-:-:S07]  /*00b0*/  MOV R2, 0xd0 ;  /* 0x000000d000027802 */ /* 0x000fce0000000f00 */
[----:B------:R-:W-:Y:S05]  /*00c0*/  CALL.REL.NOINC `($__internal_0_$__cuda_sm20_rcp_rn_f32_slowpath) ;  /* 0x0000004400f07944 */ /* 0x000fea0003c00000 */
[----:B------:R-:W-:Y:S05]  /*00d0*/  BRA `(.L_x_1) ;  /* 0x0000000000107947 */ /* 0x000fea0003800000 */
.L_x_0:
[----:B------:R-:W0:Y:S02]  /*00e0*/  MUFU.RCP R30, R5 ;  /* 0x00000005001e7308 */ /* 0x000e240000001000 */
[----:B0-----:R-:W-:-:S04]  /*00f0*/  FFMA R0, R30, R5, -1 ;  /* 0xbf8000001e007423 */ /* 0x001fc80000000005 */
[----:B------:R-:W-:-:S04]  /*0100*/  FADD.FTZ R3, -R0, -RZ ;  /* 0x800000ff00037221 */ /* 0x000fc80000010100 */
[----:B------:R-:W-:-:S07]  /*0110*/  FFMA R30, R30, R3, R30 ;  /* 0x000000031e1e7223 */ /* 0x000fce000000001e */
.L_x_1:
[----:B------:R-:W-:Y:S01]  /*0120*/  MOV R34, 0x0 ;  /* 0x0000000000227802 */ /* 0x000fe20000000f00 */
[----:B------:R-:W0:Y:S01]  /*0130*/  LDCU.64 UR4, c[0x4][0x8] ;  /* 0x01000100ff0477ac */ /* 0x000e220008000a00 */
[----:B------:R-:W-:Y:S02]  /*0140*/  CS2R R6, SRZ ;  /* 0x0000000000067805 */ /* 0x000fe4000001ff00 */
[----:B------:R1:W2:Y:S01]  /*0150*/  LDC.64 R2, c[0x4][R34] ;  /* 0x0100000022027b82 */ /* 0x0002a20000000a00 */
[----:B0-----:R-:W-:Y:S02]  /*0160*/  IMAD.U32 R4, RZ, RZ, UR4 ;  /* 0x00000004ff047e24 */ /* 0x001fe4000f8e00ff */
[----:B-1----:R-:W-:-:S07]  /*0170*/  IMAD.U32 R5, RZ, RZ, UR5 ;  /* 0x00000005ff057e24 */ /* 0x002fce000f8e00ff */
[----:B------:R-:W-:-:S07]  /*0180*/  LEPC R20, `(.L_x_2) ;  /* 0x000000001014794e */ /* 0x000fce0000000000 */
[----:B--2---:R-:W-:Y:S05]  /*0190*/  CALL.ABS.NOINC R2 ;  /* 0x0000000002007343 */ /* 0x004fea0003c00000 */
.L_x_2:
[----:B------:R-:W0:Y:S01]  /*01a0*/  LDCU UR4, c[0x0][0x380] ;  /* 0x00007000ff0477ac */ /* 0x000e220008000800 */
[----:B------:R-:W-:Y:S02]  /*01b0*/  HFMA2 R0, -RZ, RZ, -3, 0 ;  /* 0xc2000000ff007431 */ /* 0x000fe400000001ff */
[----:B------:R-:W-:Y:S01]  /*01c0*/  FMUL R28, R30, 0.5 ;  /* 0x3f0000001e1c7820 */ /* 0x000fe20000400000 */
[----:B------:R-:W-:-:S03]  /*01d0*/  UMOV UR5, URZ ;  /* 0x000000ff00057c82 */ /* 0x000fc60008000000 */
[----:B------:R-:W-:-:S04]  /*01e0*/  IMAD.MOV.U32 R29, RZ, RZ, R28 ;  /* 0x000000ffff1d7224 */ /* 0x000fc800078e001c */
[----:B0-----:R0:W5:Y:S01]  /*01f0*/  TEX.LL RZ, R0, R28, R0, UR4, 2D, 0x1 ;  /* 0x28ff04001c007f60 */ /* 0x00116200089e01ff */
[----:B------:R1:W2:Y:S01]  /*0200*/  LDC.64 R8, c[0x4][R34] ;  /* 0x0100000022087b82 */ /* 0x0002a20000000a00 */
[----:B------:R-:W-:Y:S02]  /*0210*/  IMAD.MOV.U32 R6, RZ, RZ, R33 ;  /* 0x000000ffff067224 */ /* 0x000fe400078e0021 */
[----:B------:R-:W-:Y:S01]  /*0220*/  IMAD.MOV.U32 R7, RZ, RZ, R32 ;  /* 0x000000ffff077224 */ /* 0x000fe200078e0020 */
[----:B0-----:R-:W0:Y:S02]  /*0230*/  LDCU.64 UR4, c[0x4][0x10] ;  /* 0x01000200ff0477ac */ /* 0x001e240008000a00 */
[----:B0-----:R-:W-:Y:S01]  /*0240*/  IMAD.U32 R4, RZ, RZ, UR4 ;  /* 0x00000004ff047e24 */ /* 0x001fe2000f8e00ff */
[----:B------:R-:W-:Y:S01]  /*0250*/  MOV R5, UR5 ;  /* 0x0000000500057c02 */ /* 0x000fe20008000f00 */
[----:B-----5:R-:W0:Y:S02]  /*0260*/  F2F.F64.F32 R2, R0 ;  /* 0x0000000000027310 */ /* 0x020e240000201800 */
[----:B0-2---:R1:W-:Y:S04]  /*0270*/  STL.64 [R1], R2 ;  /* 0x0000000201007387 */ /* 0x0053e80000100a00 */
[----:B------:R-:W-:-:S07]  /*0280*/  LEPC R20, `(.L_x_3) ;  /* 0x000000001014794e */ /* 0x000fce0000000000 */
[----:B-1----:R-:W-:Y:S05]  /*0290*/  CALL.ABS.NOINC R8 ;  /* 0x0000000008007343 */ /* 0x002fea0003c00000 */
.L_x_3:
[----:B------:R-:W0:Y:S01]  /*02a0*/  LDCU UR4, c[0x0][0x380] ;  /* 0x00007000ff0477ac */ /* 0x000e220008000800 */
[----:B------:R-:W-:Y:S02]  /*02b0*/  HFMA2 R0, -RZ, RZ, -3, 0 ;  /* 0xc2000000ff007431 */ /* 0x000fe400000001ff */
[----:B------:R-:W-:Y:S01]  /*02c0*/  FMUL R26, R30, 1.5 ;  /* 0x3fc000001e1a7820 */ /* 0x000fe20000400000 */
[----:B------:R-:W-:Y:S01]  /*02d0*/  IMAD.MOV.U32 R27, RZ, RZ, R28 ;  /* 0x000000ffff1b7224 */ /* 0x000fe200078e001c */
[----:B------:R-:W-:-:S03]  /*02e0*/  UMOV UR5, URZ ;  /* 0x000000ff00057c82 */ /* 0x000fc60008000000 */
        /* <DEDUP_REMOVED lines=11> */
.L_x_4:
        /* <DEDUP_REMOVED lines=16> */
.L_x_5:
        /* <DEDUP_REMOVED lines=16> */
.L_x_6:
[----:B------:R0:W1:Y:S01]  /*05a0*/  LDC.64 R8, c[0x4][R34] ;  /* 0x0100000022087b82 */ /* 0x0000620000000a00 */
[----:B------:R-:W2:Y:S01]  /*05b0*/  LDCU.64 UR4, c[0x4][0x18] ;  /* 0x01000300ff0477ac */ /* 0x000ea20008000a00 */
[----:B------:R-:W-:Y:S02]  /*05c0*/  CS2R R6, SRZ ;  /* 0x0000000000067805 */ /* 0x000fe4000001ff00 */
[----:B--2---:R-:W-:Y:S01]  /*05d0*/  MOV R4, UR4 ;  /* 0x0000000400047c02 */ /* 0x004fe20008000f00 */
[----:B0-----:R-:W-:-:S07]  /*05e0*/  IMAD.U32 R5, RZ, RZ, UR5 ;  /* 0x00000005ff057e24 */ /* 0x001fce000f8e00ff */
[----:B------:R-:W-:-:S07]  /*05f0*/  LEPC R20, `(.L_x_7) ;  /* 0x000000001014794e */ /* 0x000fce0000000000 */
[----:B-1----:R-:W-:Y:S05]  /*0600*/  CALL.ABS.NOINC R8 ;  /* 0x0000000008007343 */ /* 0x002fea0003c00000 */
.L_x_7:
[----:B------:R-:W0:Y:S01]  /*0610*/  LDCU UR4, c[0x0][0x380] ;  /* 0x00007000ff0477ac */ /* 0x000e220008000800 */
[----:B------:R-:W-:Y:S01]  /*0620*/  IMAD.MOV.U32 R0, RZ, RZ, -0x3e000000 ;  /* 0xc2000000ff007424 */ /* 0x000fe200078e00ff */
[----:B------:R-:W-:Y:S01]  /*0630*/  MOV R29, R26 ;  /* 0x0000001a001d7202 */ /* 0x000fe20000000f00 */
[----:B------:R-:W-:-:S04]  /*0640*/  UMOV UR5, URZ ;  /* 0x000000ff00057c82 */ /* 0x000fc80008000000 */
[----:B0-----:R0:W5:Y:S01]  /*0650*/  TEX.LL RZ, R0, R28, R0, UR4, 2D, 0x1 ;  /* 0x28ff04001c007f60 */ /* 0x00116200089e01ff */
[----:B------:R1:W2:Y:S01]  /*0660*/  LDC.64 R8, c[0x4][R34] ;  /* 0x0100000022087b82 */ /* 0x0002a20000000a00 */
[----:B------:R-:W-:Y:S01]  /*0670*/  MOV R6, R33 ;  /* 0x0000002100067202 */ /* 0x000fe20000000f00 */
[----:B------:R-:W-:Y:S01]  /*0680*/  IMAD.MOV.U32 R7, RZ, RZ, R32 ;  /* 0x000000ffff077224 */ /* 0x000fe200078e0020 */
[----:B0-----:R-:W0:Y:S02]  /*0690*/  LDCU.64 UR4, c[0x4][0x10] ;  /* 0x01000200ff0477ac */ /* 0x001e240008000a00 */
[----:B0-----:R-:W-:Y:S02]  /*06a0*/  IMAD.U32 R4, RZ, RZ, UR4 ;  /* 0x00000004ff047e24 */ /* 0x001fe4000f8e00ff */
[----:B------:R-:W-:Y:S01]  /*06b0*/  IMAD.U32 R5, RZ, RZ, UR5 ;  /* 0x00000005ff057e24 */ /* 0x000fe2000f8e00ff */
[----:B-----5:R-:W0:Y:S02]  /*06c0*/  F2F.F64.F32 R10, R0 ;  /* 0x00000000000a7310 */ /* 0x020e240000201800 */
[----:B0-2---:R1:W-:Y:S04]  /*06d0*/  STL.64 [R1], R10 ;  /* 0x0000000a01007387 */ /* 0x0053e80000100a00 */
[----:B------:R-:W-:-:S07]  /*06e0*/  LEPC R20, `(.L_x_8) ;  /* 0x000000001014794e */ /* 0x000fce0000000000 */
[----:B-1----:R-:W-:Y:S05]  /*06f0*/  CALL.ABS.NOINC R8 ;  /* 0x0000000008007343 */ /* 0x002fea0003c00000 */
.L_x_8:
        /* <DEDUP_REMOVED lines=15> */
.L_x_9:
        /* <DEDUP_REMOVED lines=15> */
.L_x_10:
        /* <DEDUP_REMOVED lines=15> */
.L_x_11:
[----:B------:R0:W1:Y:S01]  /*09d0*/  LDC.64 R8, c[0x4][R34] ;  /* 0x0100000022087b82 */ /* 0x0000620000000a00 */
[----:B------:R-:W2:Y:S01]  /*09e0*/  LDCU.64 UR4, c[0x4][0x18] ;  /* 0x01000300ff0477ac */ /* 0x000ea20008000a00 */
[----:B------:R-:W-:Y:S01]  /*09f0*/  CS2R R6, SRZ ;  /* 0x0000000000067805 */ /* 0x000fe2000001ff00 */
[----:B--2---:R-:W-:Y:S01]  /*0a00*/  IMAD.U32 R4, RZ, RZ, UR4 ;  /* 0x00000004ff047e24 */ /* 0x004fe2000f8e00ff */
[----:B0-----:R-:W-:-:S07]  /*0a10*/  MOV R5, UR5 ;  /* 0x0000000500057c02 */ /* 0x001fce0008000f00 */
[----:B------:R-:W-:-:S07]  /*0a20*/  LEPC R20, `(.L_x_12) ;  /* 0x000000001014794e */ /* 0x000fce0000000000 */
[----:B-1----:R-:W-:Y:S05]  /*0a30*/  CALL.ABS.NOINC R8 ;  /* 0x0000000008007343 */ /* 0x002fea0003c00000 */
.L_x_12:
[----:B------:R-:W0:Y:S01]  /*0a40*/  LDCU UR4, c[0x0][0x380] ;  /* 0x00007000ff0477ac */ /* 0x000e220008000800 */
[----:B------:R-:W-:Y:S02]  /*0a50*/  IMAD.MOV.U32 R0, RZ, RZ, -0x3e000000 ;  /* 0xc2000000ff007424 */ /* 0x000fe400078e00ff */
[----:B------:R-:W-:Y:S01]  /*0a60*/  IMAD.MOV.U32 R29, RZ, RZ, R2 ;  /* 0x000000ffff1d7224 */ /* 0x000fe200078e0002 */
[----:B------:R-:W-:-:S03]  /*0a70*/  UMOV UR5, URZ ;  /* 0x000000ff00057c82 */ /* 0x000fc60008000000 */
[----:B0-----:R0:W5:Y:S01]  /*0a80*/  TEX.LL RZ, R0, R28, R0, UR4, 2D, 0x1 ;  /* 0x28ff04001c007f60 */ /* 0x00116200089e01ff */
[----:B------:R1:W2:Y:S01]  /*0a90*/  LDC.64 R8, c[0x4][R34] ;  /* 0x0100000022087b82 */ /* 0x0002a20000000a00 */
[----:B------:R-:W-:Y:S01]  /*0aa0*/  IMAD.MOV.U32 R6, RZ, RZ, R33 ;  /* 0x000000ffff067224 */ /* 0x000fe200078e0021 */
[----:B------:R-:W-:Y:S01]  /*0ab0*/  MOV R7, R32 ;  /* 0x0000002000077202 */ /* 0x000fe20000000f00 */
[----:B0-----:R-:W0:Y:S02]  /*0ac0*/  LDCU.64 UR4, c[0x4][0x10] ;  /* 0x01000200ff0477ac */ /* 0x001e240008000a00 */
[----:B0-----:R-:W-:Y:S01]  /*0ad0*/  MOV R4, UR4 ;  /* 0x0000000400047c02 */ /* 0x001fe20008000f00 */
[----:B------:R-:W-:Y:S01]  /*0ae0*/  IMAD.U32 R5, RZ, RZ, UR5 ;  /* 0x00000005ff057e24 */ /* 0x000fe2000f8e00ff */
[----:B-----5:R-:W0:Y:S02]  /*0af0*/  F2F.F64.F32 R10, R0 ;  /* 0x00000000000a7310 */ /* 0x020e240000201800 */
[----:B0-2---:R1:W-:Y:S04]  /*0b00*/  STL.64 [R1], R10 ;  /* 0x0000000a01007387 */ /* 0x0053e80000100a00 */
[----:B------:R-:W-:-:S07]  /*0b10*/  LEPC R20, `(.L_x_13) ;  /* 0x000000001014794e */ /* 0x000fce0000000000 */
[----:B-1----:R-:W-:Y:S05]  /*0b20*/  CALL.ABS.NOINC R8 ;  /* 0x0000000008007343 */ /* 0x002fea0003c00000 */
.L_x_13:
        /* <DEDUP_REMOVED lines=15> */
.L_x_14:
        /* <DEDUP_REMOVED lines=15> */
.L_x_15:
        /* <DEDUP_REMOVED lines=15> */
.L_x_16:
[----:B------:R0:W1:Y:S01]  /*0e00*/  LDC.64 R8, c[0x4][R34] ;  /* 0x0100000022087b82 */ /* 0x0000620000000a00 */
[----:B------:R-:W2:Y:S01]  /*0e10*/  LDCU.64 UR4, c[0x4][0x18] ;  /* 0x01000300ff0477ac */ /* 0x000ea20008000a00 */
[----:B------:R-:W-:Y:S01]  /*0e20*/  CS2R R6, SRZ ;  /* 0x0000000000067805 */ /* 0x000fe2000001ff00 */
[----:B--2---:R-:W-:Y:S02]  /*0e30*/  IMAD.U32 R4, RZ, RZ, UR4 ;  /* 0x00000004ff047e24 */ /* 0x004fe4000f8e00ff */
[----:B0-----:R-:W-:-:S07]  /*0e40*/  IMAD.U32 R5, RZ, RZ, UR5 ;  /* 0x00000005ff057e24 */ /* 0x001fce000f8e00ff */
[----:B------:R-:W-:-:S07]  /*0e50*/  LEPC R20, `(.L_x_17) ;  /* 0x000000001014794e */ /* 0x000fce0000000000 */
[----:B-1----:R-:W-:Y:S05]  /*0e60*/  CALL.ABS.NOINC R8 ;  /* 0x0000000008007343 */ /* 0x002fea0003c00000 */
.L_x_17:
[----:B------:R-:W0:Y:S01]  /*0e70*/  LDCU UR4, c[0x0][0x380] ;  /* 0x00007000ff0477ac */ /* 0x000e220008000800 */
[----:B------:R-:W-:Y:S02]  /*0e80*/  HFMA2 R0, -RZ, RZ, -3, 0 ;  /* 0xc2000000ff007431 */ /* 0x000fe400000001ff */
        /* <DEDUP_REMOVED lines=13> */
.L_x_18:
        /* <DEDUP_REMOVED lines=15> */
.L_x_19:
        /* <DEDUP_REMOVED lines=15> */
.L_x_20:
        /* <DEDUP_REMOVED lines=15> */
.L_x_21:
[----:B------:R0:W1:Y:S01]  /*1230*/  LDC.64 R8, c[0x4][R34] ;  /* 0x0100000022087b82 */ /* 0x0000620000000a00 */
[----:B------:R-:W2:Y:S01]  /*1240*/  LDCU.64 UR4, c[0x4][0x18] ;  /* 0x01000300ff0477ac */ /* 0x000ea20008000a00 */
[----:B------:R-:W-:Y:S02]  /*1250*/  CS2R R6, SRZ ;  /* 0x0000000000067805 */ /* 0x000fe4000001ff00 */
[----:B--2---:R-:W-:Y:S01]  /*1260*/  MOV R4, UR4 ;  /* 0x0000000400047c02 */ /* 0x004fe20008000f00 */
[----:B0-----:R-:W-:-:S07]  /*1270*/  IMAD.U32 R5, RZ, RZ, UR5 ;  /* 0x00000005ff057e24 */ /* 0x001fce000f8e00ff */
[----:B------:R-:W-:-:S07]  /*1280*/  LEPC R20, `(.L_x_22) ;  /* 0x000000001014794e */ /* 0x000fce0000000000 */
[----:B-1----:R-:W-:Y:S05]  /*1290*/  CALL.ABS.NOINC R8 ;  /* 0x0000000008007343 */ /* 0x002fea0003c00000 */
.L_x_22:
[----:B------:R0:W1:Y:S01]  /*12a0*/  LDC.64 R8, c[0x4][R34] ;  /* 0x0100000022087b82 */ /* 0x0000620000000a00 */
[----:B------:R-:W2:Y:S01]  /*12b0*/  LDCU.64 UR4, c[0x4][0x18] ;  /* 0x01000300ff0477ac */ /* 0x000ea20008000a00 */
[----:B------:R-:W-:Y:S01]  /*12c0*/  CS2R R6, SRZ ;  /* 0x0000000000067805 */ /* 0x000fe2000001ff00 */
[----:B--2---:R-:W-:Y:S01]  /*12d0*/  IMAD.U32 R4, RZ, RZ, UR4 ;  /* 0x00000004ff047e24 */ /* 0x004fe2000f8e00ff */
[----:B0-----:R-:W-:-:S07]  /*12e0*/  MOV R5, UR5 ;  /* 0x0000000500057c02 */ /* 0x001fce0008000f00 */
[----:B------:R-:W-:-:S07]  /*12f0*/  LEPC R20, `(.L_x_23) ;  /* 0x000000001014794e */ /* 0x000fce0000000000 */
[----:B-1----:R-:W-:Y:S05]  /*1300*/  CALL.ABS.NOINC R8 ;  /* 0x0000000008007343 */ /* 0x002fea0003c00000 */
.L_x_23:
[----:B------:R0:W1:Y:S01]  /*1310*/  LDC.64 R8, c[0x4][R34] ;  /* 0x0100000022087b82 */ /* 0x0000620000000a00 */
[----:B------:R-:W2:Y:S01]  /*1320*/  LDCU.64 UR4, c[0x4][0x20] ;  /* 0x01000400ff0477ac */ /* 0x000ea20008000a00 */
[----:B------:R-:W-:Y:S01]  /*1330*/  CS2R R6, SRZ ;  /* 0x0000000000067805 */ /* 0x000fe2000001ff00 */
[----:B--2---:R-:W-:Y:S02]  /*1340*/  IMAD.U32 R4, RZ, RZ, UR4 ;  /* 0x00000004ff047e24 */ /* 0x004fe4000f8e00ff */
[----:B0-----:R-:W-:-:S07]  /*1350*/  IMAD.U32 R5, RZ, RZ, UR5 ;  /* 0x00000005ff057e24 */ /* 0x001fce000f8e00ff */
[----:B------:R-:W-:-:S07]  /*1360*/  LEPC R20, `(.L_x_24) ;  /* 0x000000001014794e */ /* 0x000fce0000000000 */
[----:B-1----:R-:W-:Y:S05]  /*1370*/  CALL.ABS.NOINC R8 ;  /* 0x0000000008007343 */ /* 0x002fea0003c00000 */
.L_x_24:
        /* <DEDUP_REMOVED lines=15> */
.L_x_25:
[----:B------:R-:W0:Y:S01]  /*1470*/  LDCU UR4, c[0x0][0x380] ;  /* 0x00007000ff0477ac */ /* 0x000e220008000800 */
[----:B------:R-:W-:Y:S02]  /*1480*/  HFMA2 R0, -RZ, RZ, -3, 0 ;  /* 0xc2000000ff007431 */ /* 0x000fe400000001ff */
[----:B------:R-:W-:Y:S01]  /*1490*/  FADD R18, R30, R30 ;  /* 0x0000001e1e127221 */ /* 0x000fe20000000000 */
        /* <DEDUP_REMOVED lines=13> */
.L_x_26:
[----:B------:R-:W0:Y:S01]  /*1570*/  LDCU UR4, c[0x0][0x380] ;  /* 0x00007000ff0477ac */ /* 0x000e220008000800 */
[----:B------:R-:W-:Y:S02]  /*1580*/  HFMA2 R0, -RZ, RZ, -3, 0 ;  /* 0xc2000000ff007431 */ /* 0x000fe400000001ff */
[----:B------:R-:W-:Y:S01]  /*1590*/  FMUL R22, R30, 3 ;  /* 0x404000001e167820 */ /* 0x000fe20000400000 */
        /* <DEDUP_REMOVED lines=13> */
.L_x_27:
[----:B------:R-:W0:Y:S01]  /*1670*/  LDCU UR4, c[0x0][0x380] ;  /* 0x00007000ff0477ac */ /* 0x000e220008000800 */
[----:B------:R-:W-:Y:S02]  /*1680*/  HFMA2 R0, -RZ, RZ, -3, 0 ;  /* 0xc2000000ff007431 */ /* 0x000fe400000001ff */
[----:B------:R-:W-:Y:S01]  /*1690*/  FMUL R24, R30, 4 ;  /* 0x408000001e187820 */ /* 0x000fe20000400000 */
[----:B------:R-:W-:Y:S01]  /*16a0*/  IMAD.MOV.U32 R25, RZ, RZ, R28 ;  /* 0x000000ffff197224 */ /* 0x000fe200078e001c */
[----:B------:R-:W-:-:S03]  /*16b0*/  UMOV UR5, URZ ;  /* 0x000000ff00057c82 */ /* 0x000fc60008000000 */
[----:B0-----:R0:W5:Y:S01]  /*16c0*/  TEX.LL RZ, R0, R24, R0, UR4, 2D, 0x1 ;  /* 0x28ff040018007f60 */ /* 0x00116200089e01ff */
[----:B------:R-:W1:Y:S01]  /*16d0*/  LDC.64 R34, c[0x4][R34] ;  /* 0x0100000022227b82 */ /* 0x000e620000000a00 */
[----:B------:R-:W-:Y:S02]  /*16e0*/  IMAD.MOV.U32 R6, RZ, RZ, R33 ;  /* 0x000000ffff067224 */ /* 0x000fe400078e0021 */
[----:B------:R-:W-:Y:S01]  /*16f0*/  IMAD.MOV.U32 R7, RZ, RZ, R32 ;  /* 0x000000ffff077224 */ /* 0x000fe200078e0020 */
[----:B0-----:R-:W0:Y:S02]  /*1700*/  LDCU.64 UR4, c[0x4][0x10] ;  /* 0x01000200ff0477ac */ /* 0x001e240008000a00 */
[----:B0-----:R-:W-:Y:S01]  /*1710*/  IMAD.U32 R4, RZ, RZ, UR4 ;  /* 0x00000004ff047e24 */ /* 0x001fe2000f8e00ff */
[----:B------:R-:W-:Y:S01]  /*1720*/  MOV R5, UR5 ;  /* 0x0000000500057c02 */ /* 0x000fe20008000f00 */
[----:B-----5:R-:W0:Y:S02]  /*1730*/  F2F.F64.F32 R8, R0 ;  /* 0x0000000000087310 */ /* 0x020e240000201800 */
[----:B01----:R0:W-:Y:S04]  /*1740*/  STL.64 [R1], R8 ;  /* 0x0000000801007387 */ /* 0x0031e80000100a00 */
[----:B------:R-:W-:-:S07]  /*1750*/  LEPC R20, `(.L_x_28) ;  /* 0x000000001014794e */ /* 0x000fce0000000000 */
[----:B0-----:R-:W-:Y:S05]  /*1760*/  CALL.ABS.NOINC R34 ;  /* 0x0000000022007343 */ /* 0x001fea0003c00000 */
.L_x_28:
[----:B------:R-:W-:Y:S01]  /*1770*/  MOV R17, 0x0 ;  /* 0x0000000000117802 */ /* 0x000fe20000000f00 */
[----:B------:R-:W0:Y:S01]  /*1780*/  LDCU.64 UR4, c[0x4][0x18] ;  /* 0x01000300ff0477ac */ /* 0x000e220008000a00 */
[----:B------:R-:W-:Y:S02]  /*1790*/  CS2R R6, SRZ ;  /* 0x0000000000067805 */ /* 0x000fe4000001ff00 */
[----:B------:R1:W2:Y:S01]  /*17a0*/  LDC.64 R8, c[0x4][R17] ;  /* 0x0100000011087b82 */ /* 0x0002a20000000a00 */
[----:B0-----:R-:W-:Y:S01]  /*17b0*/  MOV R4, UR4 ;  /* 0x0000000400047c02 */ /* 0x001fe20008000f00 */
[----:B-1----:R-:W-:-:S07]  /*17c0*/  IMAD.U32 R5, RZ, RZ, UR5 ;  /* 0x00000005ff057e24 */ /* 0x002fce000f8e00ff */
[----:B------:R-:W-:-:S07]  /*17d0*/  LEPC R20, `(.L_x_29) ;  /* 0x000000001014794e */ /* 0x000fce0000000000 */
[----:B--2---:R-:W-:Y:S05]  /*17e0*/  CALL.ABS.NOINC R8 ;  /* 0x0000000008007343 */ /* 0x004fea0003c00000 */
.L_x_29:
        /* <DEDUP_REMOVED lines=15> */
.L_x_30:
        /* <DEDUP_REMOVED lines=15> */
.L_x_31:
        /* <DEDUP_REMOVED lines=15> */
.L_x_32:
        /* <DEDUP_REMOVED lines=15> */
.L_x_33:
[----:B------:R0:W1:Y:S01]  /*1bb0*/  LDC.64 R8, c[0x4][R17] ;  /* 0x0100000011087b82 */ /* 0x0000620000000a00 */
[----:B------:R-:W2:Y:S01]  /*1bc0*/  LDCU.64 UR4, c[0x4][0x18] ;  /* 0x01000300ff0477ac */ /* 0x000ea20008000a00 */
[----:B------:R-:W-:Y:S01]  /*1bd0*/  CS2R R6, SRZ ;  /* 0x0000000000067805 */ /* 0x000fe2000001ff00 */
[----:B--2---:R-:W-:Y:S01]  /*1be0*/  IMAD.U32 R4, RZ, RZ, UR4 ;  /* 0x00000004ff047e24 */ /* 0x004fe2000f8e00ff */
[----:B0-----:R-:W-:-:S07]  /*1bf0*/  MOV R5, UR5 ;  /* 0x0000000500057c02 */ /* 0x001fce0008000f00 */
[----:B------:R-:W-:-:S07]  /*1c00*/  LEPC R20, `(.L_x_34) ;  /* 0x000000001014794e */ /* 0x000fce0000000000 */
[----:B-1----:R-:W-:Y:S05]  /*1c10*/  CALL.ABS.NOINC R8 ;  /* 0x0000000008007343 */ /* 0x002fea0003c00000 */
.L_x_34:
        /* <DEDUP_REMOVED lines=15> */
.L_x_35:
        /* <DEDUP_REMOVED lines=15> */
.L_x_36:
        /* <DEDUP_REMOVED lines=15> */
.L_x_37:
        /* <DEDUP_REMOVED lines=15> */
.L_x_38:
[----:B------:R0:W1:Y:S01]  /*1fe0*/  LDC.64 R8, c[0x4][R17] ;  /* 0x0100000011087b82 */ /* 0x0000620000000a00 */
[----:B------:R-:W2:Y:S01]  /*1ff0*/  LDCU.64 UR4, c[0x4][0x18] ;  /* 0x01000300ff0477ac */ /* 0x000ea20008000a00 */
[----:B------:R-:W-:Y:S01]  /*2000*/  CS2R R6, SRZ ;  /* 0x0000000000067805 */ /* 0x000fe2000001ff00 */
[----:B--2---:R-:W-:Y:S02]  /*2010*/  IMAD.U32 R4, RZ, RZ, UR4 ;  /* 0x00000004ff047e24 */ /* 0x004fe4000f8e00ff */
[----:B0-----:R-:W-:-:S07]  /*2020*/  IMAD.U32 R5, RZ, RZ, UR5 ;  /* 0x00000005ff057e24 */ /* 0x001fce000f8e00ff */
[----:B------:R-:W-:-:S07]  /*2030*/  LEPC R20, `(.L_x_39) ;  /* 0x000000001014794e */ /* 0x000fce0000000000 */
[----:B-1----:R-:W-:Y:S05]  /*2040*/  CALL.ABS.NOINC R8 ;  /* 0x0000000008007343 */ /* 0x002fea0003c00000 */
.L_x_39:
        /* <DEDUP_REMOVED lines=15> */
.L_x_40:
        /* <DEDUP_REMOVED lines=15> */
.L_x_41:
        /* <DEDUP_REMOVED lines=15> */
.L_x_42:
        /* <DEDUP_REMOVED lines=15> */
.L_x_43:
[----:B------:R0:W1:Y:S01]  /*2410*/  LDC.64 R8, c[0x4][R17] ;  /* 0x0100000011087b82 */ /* 0x0000620000000a00 */
[----:B------:R-:W2:Y:S01]  /*2420*/  LDCU.64 UR4, c[0x4][0x18] ;  /* 0x01000300ff0477ac */ /* 0x000ea20008000a00 */
[----:B------:R-:W-:Y:S02]  /*2430*/  CS2R R6, SRZ ;  /* 0x0000000000067805 */ /* 0x000fe4000001ff00 */
[----:B--2---:R-:W-:Y:S01]  /*2440*/  MOV R4, UR4 ;  /* 0x0000000400047c02 */ /* 0x004fe20008000f00 */
[----:B0-----:R-:W-:-:S07]  /*2450*/  IMAD.U32 R5, RZ, RZ, UR5 ;  /* 0x00000005ff057e24 */ /* 0x001fce000f8e00ff */
[----:B------:R-:W-:-:S07]  /*2460*/  LEPC R20, `(.L_x_44) ;  /* 0x000000001014794e */ /* 0x000fce0000000000 */
[----:B-1----:R-:W-:Y:S05]  /*2470*/  CALL.ABS.NOINC R8 ;  /* 0x0000000008007343 */ /* 0x002fea0003c00000 */
.L_x_44:
[----:B------:R0:W1:Y:S01]  /*2480*/  LDC.64 R8, c[0x4][R17] ;  /* 0x0100000011087b82 */ /* 0x0000620000000a00 */
[----:B------:R-:W2:Y:S01]  /*2490*/  LDCU.64 UR4, c[0x4][0x18] ;  /* 0x01000300ff0477ac */ /* 0x000ea20008000a00 */
[----:B------:R-:W-:Y:S01]  /*24a0*/  CS2R R6, SRZ ;  /* 0x0000000000067805 */ /* 0x000fe2000001ff00 */
[----:B--2---:R-:W-:Y:S01]  /*24b0*/  IMAD.U32 R4, RZ, RZ, UR4 ;  /* 0x00000004ff047e24 */ /* 0x004fe2000f8e00ff */
[----:B0-----:R-:W-:-:S07]  /*24c0*/  MOV R5, UR5 ;  /* 0x0000000500057c02 */ /* 0x001fce0008000f00 */
[----:B------:R-:W-:-:S07]  /*24d0*/  LEPC R20, `(.L_x_45) ;  /* 0x000000001014794e */ /* 0x000fce0000000000 */
[----:B-1----:R-:W-:Y:S05]  /*24e0*/  CALL.ABS.NOINC R8 ;  /* 0x0000000008007343 */ /* 0x002fea0003c00000 */
.L_x_45:
[----:B------:R0:W1:Y:S01]  /*24f0*/  LDC.64 R8, c[0x4][R17] ;  /* 0x0100000011087b82 */ /* 0x0000620000000a00 */
[----:B------:R-:W2:Y:S01]  /*2500*/  LDCU.64 UR4, c[0x4][0x28] ;  /* 0x01000500ff0477ac */ /* 0x000ea20008000a00 */
[----:B------:R-:W-:Y:S01]  /*2510*/  CS2R R6, SRZ ;  /* 0x0000000000067805 */ /* 0x000fe2000001ff00 */
[----:B--2---:R-:W-:Y:S02]  /*2520*/  IMAD.U32 R4, RZ, RZ, UR4 ;  /* 0x00000004ff047e24 */ /* 0x004fe4000f8e00ff */
[----:B0-----:R-:W-:-:S07]  /*2530*/  IMAD.U32 R5, RZ, RZ, UR5 ;  /* 0x00000005ff057e24 */ /* 0x001fce000f8e00ff */
[----:B------:R-:W-:-:S07]  /*2540*/  LEPC R20, `(.L_x_46) ;  /* 0x000000001014794e */ /* 0x000fce0000000000 */
[----:B-1----:R-:W-:Y:S05]  /*2550*/  CALL.ABS.NOINC R8 ;  /* 0x0000000008007343 */ /* 0x002fea0003c00000 */
.L_x_46:
        /* <DEDUP_REMOVED lines=15> */
.L_x_47:
        /* <DEDUP_REMOVED lines=15> */
.L_x_48:
        /* <DEDUP_REMOVED lines=15> */
.L_x_49:
[----:B------:R-:W0:Y:S01]  /*2830*/  LDCU UR4, c[0x0][0x380] ;  /* 0x00007000ff0477ac */ /* 0x000e220008000800 */
[----:B------:R-:W-:Y:S02]  /*2840*/  HFMA2 R0, -RZ, RZ, -3, 0 ;  /* 0xc2000000ff007431 */ /* 0x000fe400000001ff */
[----:B------:R-:W-:Y:S02]  /*2850*/  IMAD.MOV.U32 R12, RZ, RZ, R16 ;  /* 0x000000ffff0c7224 */ /* 0x000fe400078e0010 */
        /* <DEDUP_REMOVED lines=13> */
.L_x_50:
[----:B------:R0:W1:Y:S01]  /*2930*/  LDC.64 R8, c[0x4][R17] ;  /* 0x0100000011087b82 */ /* 0x0000620000000a00 */
[----:B------:R-:W2:Y:S01]  /*2940*/  LDCU.64 UR4, c[0x4][0x18] ;  /* 0x01000300ff0477ac */ /* 0x000ea20008000a00 */
[----:B------:R-:W-:Y:S01]  /*2950*/  CS2R R6, SRZ ;  /* 0x0000000000067805 */ /* 0x000fe2000001ff00 */
[----:B--2---:R-:W-:Y:S02]  /*2960*/  IMAD.U32 R4, RZ, RZ, UR4 ;  /* 0x00000004ff047e24 */ /* 0x004fe4000f8e00ff */
[----:B0-----:R-:W-:-:S07]  /*2970*/  IMAD.U32 R5, RZ, RZ, UR5 ;  /* 0x00000005ff057e24 */ /* 0x001fce000f8e00ff */
[----:B------:R-:W-:-:S07]  /*2980*/  LEPC R20, `(.L_x_51) ;  /* 0x000000001014794e */ /* 0x000fce0000000000 */
[----:B-1----:R-:W-:Y:S05]  /*2990*/  CALL.ABS.NOINC R8 ;  /* 0x0000000008007343 */ /* 0x002fea0003c00000 */
.L_x_51:
        /* <DEDUP_REMOVED lines=15> */
.L_x_52:
        /* <DEDUP_REMOVED lines=15> */
.L_x_53:
        /* <DEDUP_REMOVED lines=15> */
.L_x_54:
        /* <DEDUP_REMOVED lines=16> */
.L_x_55:
[----:B------:R0:W1:Y:S01]  /*2d70*/  LDC.64 R8, c[0x4][R17] ;  /* 0x0100000011087b82 */ /* 0x0000620000000a00 */
[----:B------:R-:W2:Y:S01]  /*2d80*/  LDCU.64 UR4, c[0x4][0x18] ;  /* 0x01000300ff0477ac */ /* 0x000ea20008000a00 */
[----:B------:R-:W-:Y:S01]  /*2d90*/  CS2R R6, SRZ ;  /* 0x0000000000067805 */ /* 0x000fe2000001ff00 */
[----:B--2---:R-:W-:Y:S02]  /*2da0*/  IMAD.U32 R4, RZ, RZ, UR4 ;  /* 0x00000004ff047e24 */ /* 0x004fe4000f8e00ff */
[----:B0-----:R-:W-:-:S07]  /*2db0*/  IMAD.U32 R5, RZ, RZ, UR5 ;  /* 0x00000005ff057e24 */ /* 0x001fce000f8e00ff */
[----:B------:R-:W-:-:S07]  /*2dc0*/  LEPC R20, `(.L_x_56) ;  /* 0x000000001014794e */ /* 0x000fce0000000000 */
[----:B-1----:R-:W-:Y:S05]  /*2dd0*/  CALL.ABS.NOINC R8 ;  /* 0x0000000008007343 */ /* 0x002fea0003c00000 */
.L_x_56:
        /* <DEDUP_REMOVED lines=15> */
.L_x_57:
        /* <DEDUP_REMOVED lines=15> */
.L_x_58:
        /* <DEDUP_REMOVED lines=15> */
.L_x_59:
        /* <DEDUP_REMOVED lines=16> */
.L_x_60:
[----:B------:R0:W1:Y:S01]  /*31b0*/  LDC.64 R8, c[0x4][R17] ;  /* 0x0100000011087b82 */ /* 0x0000620000000a00 */
[----:B------:R-:W2:Y:S01]  /*31c0*/  LDCU.64 UR4, c[0x4][0x18] ;  /* 0x01000300ff0477ac */ /* 0x000ea20008000a00 */
[----:B------:R-:W-:Y:S01]  /*31d0*/  CS2R R6, SRZ ;  /* 0x0000000000067805 */ /* 0x000fe2000001ff00 */
[----:B--2---:R-:W-:Y:S02]  /*31e0*/  IMAD.U32 R4, RZ, RZ, UR4 ;  /* 0x00000004ff047e24 */ /* 0x004fe4000f8e00ff */
[----:B0-----:R-:W-:-:S07]  /*31f0*/  IMAD.U32 R5, RZ, RZ, UR5 ;  /* 0x00000005ff057e24 */ /* 0x001fce000f8e00ff */
[----:B------:R-:W-:-:S07]  /*3200*/  LEPC R20, `(.L_x_61) ;  /* 0x000000001014794e */ /* 0x000fce0000000000 */
[----:B-1----:R-:W-:Y:S05]  /*3210*/  CALL.ABS.NOINC R8 ;  /* 0x0000000008007343 */ /* 0x002fea0003c00000 */
.L_x_61:
        /* <DEDUP_REMOVED lines=15> */
.L_x_62:
        /* <DEDUP_REMOVED lines=15> */
.L_x_63:
[----:B------:R-:W0:Y:S01]  /*3400*/  LDCU UR4, c[0x0][0x380] ;  /* 0x00007000ff0477ac */ /* 0x000e220008000800 */
[----:B------:R-:W-:Y:S01]  /*3410*/  IMAD.MOV.U32 R0, RZ, RZ, -0x3e000000 ;  /* 0xc2000000ff007424 */ /* 0x000fe200078e00ff */
[----:B------:R-:W-:Y:S01]  /*3420*/  MOV R10, R2 ;  /* 0x00000002000a7202 */ /* 0x000fe20000000f00 */
        /* <DEDUP_REMOVED lines=13> */
.L_x_64:
[----:B------:R-:W0:Y:S01]  /*3500*/  LDCU UR4, c[0x0][0x380] ;  /* 0x00007000ff0477ac */ /* 0x000e220008000800 */
[----:B------:R-:W-:Y:S01]  /*3510*/  IMAD.MOV.U32 R0, RZ, RZ, -0x3e000000 ;  /* 0xc2000000ff007424 */ /* 0x000fe200078e00ff */
[----:B------:R-:W-:Y:S01]  /*3520*/  MOV R11, R24 ;  /* 0x00000018000b7202 */ /* 0x000fe20000000f00 */
[----:B------:R-:W-:Y:S01]  /*3530*/  IMAD.MOV.U32 R10, RZ, RZ, R16 ;  /* 0x000000ffff0a7224 */ /* 0x000fe200078e0010 */
[----:B------:R-:W-:-:S03]  /*3540*/  UMOV UR5, URZ ;  /* 0x000000ff00057c82 */ /* 0x000fc60008000000 */
        /* <DEDUP_REMOVED lines=11> */
.L_x_65:
[----:B------:R0:W1:Y:S01]  /*3600*/  LDC.64 R2, c[0x4][R17] ;  /* 0x0100000011027b82 */ /* 0x0000620000000a00 */
[----:B------:R-:W2:Y:S01]  /*3610*/  LDCU.64 UR4, c[0x4][0x18] ;  /* 0x01000300ff0477ac */ /* 0x000ea20008000a00 */
[----:B------:R-:W-:Y:S01]  /*3620*/  CS2R R6, SRZ ;  /* 0x0000000000067805 */ /* 0x000fe2000001ff00 */
[----:B--2---:R-:W-:Y:S01]  /*3630*/  IMAD.U32 R4, RZ, RZ, UR4 ;  /* 0x00000004ff047e24 */ /* 0x004fe2000f8e00ff */
[----:B0-----:R-:W-:-:S07]  /*3640*/  MOV R5, UR5 ;  /* 0x0000000500057c02 */ /* 0x001fce0008000f00 */
[----:B------:R-:W-:-:S07]  /*3650*/  LEPC R20, `(.L_x_66) ;  /* 0x000000001014794e */ /* 0x000fce0000000000 */
[----:B-1----:R-:W-:Y:S05]  /*3660*/  CALL.ABS.NOINC R2 ;  /* 0x0000000002007343 */ /* 0x002fea0003c00000 */
.L_x_66:
[----:B------:R0:W1:Y:S01]  /*3670*/  LDC.64 R2, c[0x4][R17] ;  /* 0x0100000011027b82 */ /* 0x0000620000000a00 */
[----:B------:R-:W2:Y:S01]  /*3680*/  LDCU.64 UR4, c[0x4][0x18] ;  /* 0x01000300ff0477ac */ /* 0x000ea20008000a00 */
[----:B------:R-:W-:Y:S01]  /*3690*/  CS2R R6, SRZ ;  /* 0x0000000000067805 */ /* 0x000fe2000001ff00 */
[----:B--2---:R-:W-:Y:S02]  /*36a0*/  IMAD.U32 R4, RZ, RZ, UR4 ;  /* 0x00000004ff047e24 */ /* 0x004fe4000f8e00ff */
[----:B0-----:R-:W-:-:S07]  /*36b0*/  IMAD.U32 R5, RZ, RZ, UR5 ;  /* 0x00000005ff057e24 */ /* 0x001fce000f8e00ff */
[----:B------:R-:W-:-:S07]  /*36c0*/  LEPC R20, `(.L_x_67) ;  /* 0x000000001014794e */ /* 0x000fce0000000000 */
[----:B-1----:R-:W-:Y:S05]  /*36d0*/  CALL.ABS.NOINC R2 ;  /* 0x0000000002007343 */ /* 0x002fea0003c00000 */
.L_x_67:
[----:B------:R0:W1:Y:S01]  /*36e0*/  LDC.64 R2, c[0x4][R17] ;  /* 0x0100000011027b82 */ /* 0x0000620000000a00 */
[----:B------:R-:W2:Y:S01]  /*36f0*/  LDCU.64 UR4, c[0x4][0x30] ;  /* 0x01000600ff0477ac */ /* 0x000ea20008000a00 */
[----:B------:R-:W-:Y:S02]  /*3700*/  CS2R R6, SRZ ;  /* 0x0000000000067805 */ /* 0x000fe4000001ff00 */
[----:B--2---:R-:W-:Y:S01]  /*3710*/  MOV R4, UR4 ;  /* 0x0000000400047c02 */ /* 0x004fe20008000f00 */
[----:B0-----:R-:W-:-:S07]  /*3720*/  IMAD.U32 R5, RZ, RZ, UR5 ;  /* 0x00000005ff057e24 */ /* 0x001fce000f8e00ff */
[----:B------:R-:W-:-:S07]  /*3730*/  LEPC R20, `(.L_x_68) ;  /* 0x000000001014794e */ /* 0x000fce0000000000 */
[----:B-1----:R-:W-:Y:S05]  /*3740*/  CALL.ABS.NOINC R2 ;  /* 0x0000000002007343 */ /* 0x002fea0003c00000 */
.L_x_68:
        /* <DEDUP_REMOVED lines=15> */
.L_x_69:
        /* <DEDUP_REMOVED lines=15> */
.L_x_70:
        /* <DEDUP_REMOVED lines=15> */
.L_x_71:
[----:B------:R-:W0:Y:S01]  /*3a20*/  LDCU UR4, c[0x0][0x380] ;  /* 0x00007000ff0477ac */ /* 0x000e220008000800 */
[----:B------:R-:W-:Y:S01]  /*3a30*/  IMAD.MOV.U32 R0, RZ, RZ, -0x3e000000 ;  /* 0xc2000000ff007424 */ /* 0x000fe200078e00ff */
[----:B------:R-:W-:Y:S01]  /*3a40*/  MOV R25, R30 ;  /* 0x0000001e00197202 */ /* 0x000fe20000000f00 */
[----:B------:R-:W-:-:S04]  /*3a50*/  UMOV UR5, URZ ;  /* 0x000000ff00057c82 */ /* 0x000fc80008000000 */
[----:B0-----:R0:W5:Y:S01]  /*3a60*/  TEX.LL RZ, R0, R24, R0, UR4, 2D, 0x1 ;  /* 0x28ff040018007f60 */ /* 0x00116200089e01ff */
[----:B------:R1:W2:Y:S01]  /*3a70*/  LDC.64 R2, c[0x4][R17] ;  /* 0x0100000011027b82 */ /* 0x0002a20000000a00 */
[----:B------:R-:W-:Y:S01]  /*3a80*/  IMAD.MOV.U32 R6, RZ, RZ, R33 ;  /* 0x000000ffff067224 */ /* 0x000fe200078e0021 */
[----:B------:R-:W-:Y:S01]  /*3a90*/  MOV R7, R32 ;  /* 0x0000002000077202 */ /* 0x000fe20000000f00 */
[----:B0-----:R-:W0:Y:S02]  /*3aa0*/  LDCU.64 UR4, c[0x4][0x10] ;  /* 0x01000200ff0477ac */ /* 0x001e240008000a00 */
[----:B0-----:R-:W-:Y:S01]  /*3ab0*/  IMAD.U32 R4, RZ, RZ, UR4 ;  /* 0x00000004ff047e24 */ /* 0x001fe2000f8e00ff */
[----:B------:R-:W-:Y:S01]  /*3ac0*/  MOV R5, UR5 ;  /* 0x0000000500057c02 */ /* 0x000fe20008000f00 */
[----:B-----5:R-:W0:Y:S02]  /*3ad0*/  F2F.F64.F32 R8, R0 ;  /* 0x0000000000087310 */ /* 0x020e240000201800 */
[----:B0-2---:R1:W-:Y:S04]  /*3ae0*/  STL.64 [R1], R8 ;  /* 0x0000000801007387 */ /* 0x0053e80000100a00 */
[----:B------:R-:W-:-:S07]  /*3af0*/  LEPC R20, `(.L_x_72) ;  /* 0x000000001014794e */ /* 0x000fce0000000000 */
[----:B-1----:R-:W-:Y:S05]  /*3b00*/  CALL.ABS.NOINC R2 ;  /* 0x0000000002007343 */ /* 0x002fea0003c00000 */
.L_x_72:
[----:B------:R0:W1:Y:S01]  /*3b10*/  LDC.64 R2, c[0x4][R17] ;  /* 0x0100000011027b82 */ /* 0x0000620000000a00 */
[----:B------:R-:W2:Y:S01]  /*3b20*/  LDCU.64 UR4, c[0x4][0x18] ;  /* 0x01000300ff0477ac */ /* 0x000ea20008000a00 */
[----:B------:R-:W-:Y:S01]  /*3b30*/  CS2R R6, SRZ ;  /* 0x0000000000067805 */ /* 0x000fe2000001ff00 */
[----:B--2---:R-:W-:Y:S01]  /*3b40*/  IMAD.U32 R4, RZ, RZ, UR4 ;  /* 0x00000004ff047e24 */ /* 0x004fe2000f8e00ff */
[----:B0-----:R-:W-:-:S07]  /*3b50*/  MOV R5, UR5 ;  /* 0x0000000500057c02 */ /* 0x001fce0008000f00 */
[----:B------:R-:W-:-:S07]  /*3b60*/  LEPC R20, `(.L_x_73) ;  /* 0x000000001014794e */ /* 0x000fce0000000000 */
[----:B-1----:R-:W-:Y:S05]  /*3b70*/  CALL.ABS.NOINC R2 ;  /* 0x0000000002007343 */ /* 0x002fea0003c00000 */
.L_x_73:
        /* <DEDUP_REMOVED lines=15> */
.L_x_74:
        /* <DEDUP_REMOVED lines=15> */
.L_x_75:
        /* <DEDUP_REMOVED lines=15> */
.L_x_76:
        /* <DEDUP_REMOVED lines=15> */
.L_x_77:
[----:B------:R0:W1:Y:S01]  /*3f40*/  LDC.64 R2, c[0x4][R17] ;  /* 0x0100000011027b82 */ /* 0x0000620000000a00 */
[----:B------:R-:W2:Y:S01]  /*3f50*/  LDCU.64 UR4, c[0x4][0x18] ;  /* 0x01000300ff0477ac */ /* 0x000ea20008000a00 */
[----:B------:R-:W-:Y:S01]  /*3f60*/  CS2R R6, SRZ ;  /* 0x0000000000067805 */ /* 0x000fe2000001ff00 */
[----:B--2---:R-:W-:Y:S01]  /*3f70*/  IMAD.U32 R4, RZ, RZ, UR4 ;  /* 0x00000004ff047e24 */ /* 0x004fe2000f8e00ff */
[----:B0-----:R-:W-:-:S07]  /*3f80*/  MOV R5, UR5 ;  /* 0x0000000500057c02 */ /* 0x001fce0008000f00 */
[----:B------:R-:W-:-:S07]  /*3f90*/  LEPC R20, `(.L_x_78) ;  /* 0x000000001014794e */ /* 0x000fce0000000000 */
[----:B-1----:R-:W-:Y:S05]  /*3fa0*/  CALL.ABS.NOINC R2 ;  /* 0x0000000002007343 */ /* 0x002fea0003c00000 */
.L_x_78:
        /* <DEDUP_REMOVED lines=15> */
.L_x_79:
        /* <DEDUP_REMOVED lines=15> */
.L_x_80:
        /* <DEDUP_REMOVED lines=15> */
.L_x_81:
        /* <DEDUP_REMOVED lines=15> */
.L_x_82:
[----:B------:R0:W1:Y:S01]  /*4370*/  LDC.64 R2, c[0x4][R17] ;  /* 0x0100000011027b82 */ /* 0x0000620000000a00 */
[----:B------:R-:W2:Y:S01]  /*4380*/  LDCU.64 UR4, c[0x4][0x18] ;  /* 0x01000300ff0477ac */ /* 0x000ea20008000a00 */
[----:B------:R-:W-:Y:S01]  /*4390*/  CS2R R6, SRZ ;  /* 0x0000000000067805 */ /* 0x000fe2000001ff00 */
[----:B--2---:R-:W-:Y:S01]  /*43a0*/  IMAD.U32 R4, RZ, RZ, UR4 ;  /* 0x00000004ff047e24 */ /* 0x004fe2000f8e00ff */
[----:B0-----:R-:W-:-:S07]  /*43b0*/  MOV R5, UR5 ;  /* 0x0000000500057c02 */ /* 0x001fce0008000f00 */
[----:B------:R-:W-:-:S07]  /*43c0*/  LEPC R20, `(.L_x_83) ;  /* 0x000000001014794e */ /* 0x000fce0000000000 */
[----:B-1----:R-:W-:Y:S05]  /*43d0*/  CALL.ABS.NOINC R2 ;  /* 0x0000000002007343 */ /* 0x002fea0003c00000 */
.L_x_83:
        /* <DEDUP_REMOVED lines=15> */
.L_x_84:
        /* <DEDUP_REMOVED lines=15> */
.L_x_85:
        /* <DEDUP_REMOVED lines=15> */
.L_x_86:
[----:B------:R-:W0:Y:S01]  /*46b0*/  LDCU UR4, c[0x0][0x380] ;  /* 0x00007000ff0477ac */ /* 0x000e220008000800 */
[----:B------:R-:W-:Y:S02]  /*46c0*/  HFMA2 R0, -RZ, RZ, -3, 0 ;  /* 0xc2000000ff007431 */ /* 0x000fe400000001ff */
[----:B------:R-:W-:Y:S01]  /*46d0*/  IMAD.MOV.U32 R25, RZ, RZ, R24 ;  /* 0x000000ffff197224 */ /* 0x000fe200078e0018 */
[----:B------:R-:W-:-:S03]  /*46e0*/  UMOV UR5, URZ ;  /* 0x000000ff00057c82 */ /* 0x000fc60008000000 */
        /* <DEDUP_REMOVED lines=11> */
.L_x_87:
[----:B------:R0:W1:Y:S01]  /*47a0*/  LDC.64 R2, c[0x4][R17] ;  /* 0x0100000011027b82 */ /* 0x0000620000000a00 */
[----:B------:R-:W2:Y:S01]  /*47b0*/  LDCU.64 UR4, c[0x4][0x18] ;  /* 0x01000300ff0477ac */ /* 0x000ea20008000a00 */
[----:B------:R-:W-:Y:S01]  /*47c0*/  CS2R R6, SRZ ;  /* 0x0000000000067805 */ /* 0x000fe2000001ff00 */
[----:B--2---:R-:W-:Y:S01]  /*47d0*/  IMAD.U32 R4, RZ, RZ, UR4 ;  /* 0x00000004ff047e24 */ /* 0x004fe2000f8e00ff */
[----:B0-----:R-:W-:-:S07]  /*47e0*/  MOV R5, UR5 ;  /* 0x0000000500057c02 */ /* 0x001fce0008000f00 */
[----:B------:R-:W-:-:S07]  /*47f0*/  LEPC R20, `(.L_x_88) ;  /* 0x000000001014794e */ /* 0x000fce0000000000 */
[----:B-1----:R-:W-:Y:S05]  /*4800*/  CALL.ABS.NOINC R2 ;  /* 0x0000000002007343 */ /* 0x002fea0003c00000 */
.L_x_88:
[----:B------:R0:W1:Y:S01]  /*4810*/  LDC.64 R2, c[0x4][R17] ;  /* 0x0100000011027b82 */ /* 0x0000620000000a00 */
[----:B------:R-:W2:Y:S01]  /*4820*/  LDCU.64 UR4, c[0x4][0x18] ;  /* 0x01000300ff0477ac */ /* 0x000ea20008000a00 */
[----:B------:R-:W-:Y:S01]  /*4830*/  CS2R R6, SRZ ;  /* 0x0000000000067805 */ /* 0x000fe2000001ff00 */
[----:B--2---:R-:W-:Y:S01]  /*4840*/  IMAD.U32 R4, RZ, RZ, UR4 ;  /* 0x00000004ff047e24 */ /* 0x004fe2000f8e00ff */
[----:B0-----:R-:W-:-:S07]  /*4850*/  MOV R5, UR5 ;  /* 0x0000000500057c02 */ /* 0x001fce0008000f00 */
[----:B------:R-:W-:-:S07]  /*4860*/  LEPC R20, `(.L_x_89) ;  /* 0x000000001014794e */ /* 0x000fce0000000000 */
[----:B-1----:R-:W-:Y:S05]  /*4870*/  CALL.ABS.NOINC R2 ;  /* 0x0000000002007343 */ /* 0x002fea0003c00000 */
.L_x_89:
[----:B------:R-:W-:Y:S05]  /*4880*/  EXIT ;  /* 0x000000000000794d */ /* 0x000fea0003800000 */
        .weak           $__internal_0_$__cuda_sm20_rcp_rn_f32_slowpath
        .type           $__internal_0_$__cuda_sm20_rcp_rn_f32_slowpath,@function
        .size           $__internal_0_$__cuda_sm20_rcp_rn_f32_slowpath,(.L_x_94 - $__internal_0_$__cuda_sm20_rcp_rn_f32_slowpath)
$__internal_0_$__cuda_sm20_rcp_rn_f32_slowpath:
[----:B------:R-:W0:Y:S02]  /*4890*/  LDC R0, c[0x0][0x388] ;  /* 0x0000e200ff007b82 */ /* 0x000e240000000800 */
[----:B0-----:R-:W-:-:S05]  /*48a0*/  IMAD.SHL.U32 R4, R0, 0x2, RZ ;  /* 0x0000000200047824 */ /* 0x001fca00078e00ff */
[----:B------:R-:W-:-:S04]  /*48b0*/  SHF.R.U32.HI R3, RZ, 0x18, R4 ;  /* 0x00000018ff037819 */ /* 0x000fc80000011604 */
[----:B------:R-:W-:-:S13]  /*48c0*/  ISETP.NE.U32.AND P0, PT, R3, RZ, PT ;  /* 0x000000ff0300720c */ /* 0x000fda0003f05070 */
[----:B------:R-:W-:Y:S05]  /*48d0*/  @P0 BRA `(.L_x_90) ;  /* 0x0000000000280947 */ /* 0x000fea0003800000 */
[----:B------:R-:W-:-:S13]  /*48e0*/  ISETP.NE.AND P0, PT, R4, RZ, PT ;  /* 0x000000ff0400720c */ /* 0x000fda0003f05270 */
[----:B------:R2:W3:Y:S01]  /*48f0*/  @!P0 MUFU.RCP R3, R0 ;  /* 0x0000000000038308 */ /* 0x0004e20000001000 */
[----:B------:R-:W-:Y:S05]  /*4900*/  @!P0 BRA `(.L_x_91) ;  /* 0x0000000000a48947 */ /* 0x000fea0003800000 */
[----:B------:R-:W-:-:S04]  /*4910*/  FFMA R4, R0, 1.84467440737095516160e+19, RZ ;  /* 0x5f80000000047823 */ /* 0x000fc800000000ff */
[----:B---3--:R-:W2:Y:S02]  /*4920*/  MUFU.RCP R3, R4 ;  /* 0x0000000400037308 */ /* 0x008ea40000001000 */
[----:B--2---:R-:W-:-:S04]  /*4930*/  FFMA R0, R4, R3, -1 ;  /* 0xbf80000004007423 */ /* 0x004fc80000000003 */
[----:B------:R-:W-:-:S04]  /*4940*/  FADD.FTZ R0, -R0, -RZ ;  /* 0x800000ff00007221 */ /* 0x000fc80000010100 */
[----:B------:R-:W-:-:S04]  /*4950*/  FFMA R0, R3, R0, R3 ;  /* 0x0000000003007223 */ /* 0x000fc80000000003 */
[----:B------:R-:W-:Y:S01]  /*4960*/  FFMA R3, R0, 1.84467440737095516160e+19, RZ ;  /* 0x5f80000000037823 */ /* 0x000fe200000000ff */
[----:B------:R-:W-:Y:S06]  /*4970*/  BRA `(.L_x_91) ;  /* 0x0000000000887947 */ /* 0x000fec0003800000 */
.L_x_90:
[----:B------:R-:W-:-:S04]  /*4980*/  IADD3 R4, PT, PT, R3, -0xfd, RZ ;  /* 0xffffff0303047810 */ /* 0x000fc80007ffe0ff */
[----:B------:R-:W-:-:S13]  /*4990*/  ISETP.GT.U32.AND P0, PT, R4, 0x1, PT ;  /* 0x000000010400780c */ /* 0x000fda0003f04070 */
[----:B------:R-:W-:Y:S05]  /*49a0*/  @P0 BRA `(.L_x_92) ;  /* 0x0000000000780947 */ /* 0x000fea0003800000 */
[----:B------:R-:W-:Y:S01]  /*49b0*/  LOP3.LUT R5, R0, 0x7fffff, RZ, 0xc0, !PT ;  /* 0x007fffff00057812 */ /* 0x000fe200078ec0ff */
[----:B------:R-:W-:-:S03]  /*49c0*/  IMAD.MOV.U32 R9, RZ, RZ, 0x3 ;  /* 0x00000003ff097424 */ /* 0x000fc600078e00ff */
[----:B------:R-:W-:Y:S02]  /*49d0*/  LOP3.LUT R5, R5, 0x3f800000, RZ, 0xfc, !PT ;  /* 0x3f80000005057812 */ /* 0x000fe400078efcff */
[----:B------:R-:W-:Y:S02]  /*49e0*/  SHF.L.U32 R10, R9, R4, RZ ;  /* 0x00000004090a7219 */ /* 0x000fe400000006ff */
[----:B------:R-:W0:Y:S02]  /*49f0*/  MUFU.RCP R6, R5 ;  /* 0x0000000500067308 */ /* 0x000e240000001000 */
[----:B0-----:R-:W-:-:S04]  /*4a00*/  FFMA R7, R5, R6, -1 ;  /* 0xbf80000005077423 */ /* 0x001fc80000000006 */
[----:B------:R-:W-:-:S04]  /*4a10*/  FADD.FTZ R7, -R7, -RZ ;  /* 0x800000ff07077221 */ /* 0x000fc80000010100 */
[CCC-:B------:R-:W-:Y:S01]  /*4a20*/  FFMA.RM R8, R6.reuse, R7.reuse, R6.reuse ;  /* 0x0000000706087223 */ /* 0x1c0fe20000004006 */
[----:B------:R-:W-:-:S04]  /*4a30*/  FFMA.RP R7, R6, R7, R6 ;  /* 0x0000000706077223 */ /* 0x000fc80000008006 */
[C---:B------:R-:W-:Y:S02]  /*4a40*/  LOP3.LUT R6, R8.reuse, 0x7fffff, RZ, 0xc0, !PT ;  /* 0x007fffff08067812 */ /* 0x040fe400078ec0ff */
[----:B------:R-:W-:Y:S02]  /*4a50*/  FSETP.NEU.FTZ.AND P0, PT, R8, R7, PT ;  /* 0x000000070800720b */ /* 0x000fe40003f1d000 */
[----:B------:R-:W-:Y:S02]  /*4a60*/  LOP3.LUT R7, R6, 0x800000, RZ, 0xfc, !PT ;  /* 0x0080000006077812 */ /* 0x000fe400078efcff */
[----:B------:R-:W-:Y:S02]  /*4a70*/  SEL R6, RZ, 0xffffffff, !P0 ;  /* 0xffffffffff067807 */ /* 0x000fe40004000000 */
[----:B------:R-:W-:Y:S02]  /*4a80*/  LOP3.LUT R5, R10, R7, RZ, 0xc0, !PT ;  /* 0x000000070a057212 */ /* 0x000fe400078ec0ff */
[----:B------:R-:W-:-:S02]  /*4a90*/  IADD3 R6, PT, PT, -R6, RZ, RZ ;  /* 0x000000ff06067210 */ /* 0x000fc40007ffe1ff */
[-C--:B------:R-:W-:Y:S02]  /*4aa0*/  SHF.R.U32.HI R5, RZ, R4.reuse, R5 ;  /* 0x00000004ff057219 */ /* 0x080fe40000011605 */
[----:B------:R-:W-:Y:S02]  /*4ab0*/  LOP3.LUT P1, RZ, R6, R4, R7, 0xf8, !PT ;  /* 0x0000000406ff7212 */ /* 0x000fe4000782f807 */
[C---:B------:R-:W-:Y:S02]  /*4ac0*/  LOP3.LUT P0, RZ, R5.reuse, 0x1, RZ, 0xc0, !PT ;  /* 0x0000000105ff7812 */ /* 0x040fe4000780c0ff */
[----:B------:R-:W-:-:S04]  /*4ad0*/  LOP3.LUT P2, RZ, R5, 0x2, RZ, 0xc0, !PT ;  /* 0x0000000205ff7812 */ /* 0x000fc8000784c0ff */
[----:B------:R-:W-:Y:S02]  /*4ae0*/  PLOP3.LUT P0, PT, P0, P1, P2, 0xe0, 0x0 ;  /* 0x000000000000781c */ /* 0x000fe40000703c20 */
[----:B------:R-:W-:Y:S02]  /*4af0*/  LOP3.LUT P1, RZ, R0, 0x7fffff, RZ, 0xc0, !PT ;  /* 0x007fffff00ff7812 */ /* 0x000fe4000782c0ff */
[----:B------:R-:W-:-:S05]  /*4b00*/  SEL R4, RZ, 0x1, !P0 ;  /* 0x00000001ff047807 */ /* 0x000fca0004000000 */
[----:B------:R-:W-:-:S05]  /*4b10*/  IMAD.MOV R4, RZ, RZ, -R4 ;  /* 0x000000ffff047224 */ /* 0x000fca00078e0a04 */
[----:B------:R-:W-:Y:S02]  /*4b20*/  ISETP.GE.AND P0, PT, R4, RZ, PT ;  /* 0x000000ff0400720c */ /* 0x000fe40003f06270 */
[----:B------:R-:W-:-:S04]  /*4b30*/  IADD3 R4, PT, PT, R3, -0xfc, RZ ;  /* 0xffffff0403047810 */ /* 0x000fc80007ffe0ff */
[----:B------:R-:W-:-:S07]  /*4b40*/  SHF.R.U32.HI R3, RZ, R4, R7 ;  /* 0x00000004ff037219 */ /* 0x000fce0000011607 */
[----:B------:R-:W-:-:S05]  /*4b50*/  @!P0 VIADD R3, R3, 0x1 ;  /* 0x0000000103038836 */ /* 0x000fca0000000000 */
[----:B------:R-:W-:-:S04]  /*4b60*/  @!P1 SHF.L.U32 R3, R3, 0x1, RZ ;  /* 0x0000000103039819 */ /* 0x000fc800000006ff */
[----:B------:R-:W-:Y:S01]  /*4b70*/  LOP3.LUT R3, R3, 0x80000000, R0, 0xf8, !PT ;  /* 0x8000000003037812 */ /* 0x000fe200078ef800 */
[----:B------:R-:W-:Y:S06]  /*4b80*/  BRA `(.L_x_91) ;  /* 0x0000000000047947 */ /* 0x000fec0003800000 */
.L_x_92:
[----:B------:R0:W1:Y:S02]  /*4b90*/  MUFU.RCP R3, R0 ;  /* 0x0000000000037308 */ /* 0x0000640000001000 */
.L_x_91:
[----:B-1-3--:R-:W-:Y:S02]  /*4ba0*/  IMAD.MOV.U32 R30, RZ, RZ, R3 ;  /* 0x000000ffff1e7224 */ /* 0x00afe400078e0003 */
[----:B------:R-:W-:-:S04]  /*4bb0*/  HFMA2 R3, -RZ, RZ, 0, 0 ;  /* 0x00000000ff037431 */ /* 0x000fc800000001ff */
[----:B0-2---:R-:W-:Y:S05]  /*4bc0*/  RET.REL.NODEC R2 `(_Z6kernelyff) ;  /* 0xffffffb4020c7950 */ /* 0x005fea0003c3ffff */
.L_x_93:
[----:B------:R-:W-:-:S00]  /*4bd0*/  BRA `(.L_x_93) ;  /* 0xfffffffc00fc7947 */ /* 0x000fc0000383ffff */
[----:B------:R-:W-:-:S00]  /*4be0*/  NOP ;  /* 0x0000000000007918 */ /* 0x000fc00000000000 */
        /* <DEDUP_REMOVED lines=9> */
.L_x_94:


//--------------------- .nv.global.init           --------------------------
	.section	.nv.global.init,"aw",@progbits
.nv.global.init:
	.type		$str$2,@object
	.size		$str$2,($str$1 - $str$2)
$str$2:
        /*0000*/ 	.byte	0x0a, 0x00
	.type		$str$1,@object
	.size		$str$1,($str - $str$1)
$str$1:
        /*0002*/ 	.byte	0x25, 0x2e, 0x32, 0x66, 0x2c, 0x20, 0x00
	.type		$str,@object
	.size		$str,($str$4 - $str)
$str:
        /*0009*/ 	.byte	0x4e, 0x6f, 0x20, 0x6f, 0x66, 0x66, 0x73, 0x65, 0x74, 0x20, 0x0a, 0x00
	.type		$str$4,@object
	.size		$str$4,($str$3 - $str$4)
$str$4:
        /*0015*/ 	.byte	0x59, 0x20, 0x6f, 0x66, 0x66, 0x73, 0x65, 0x74, 0x20, 0x28, 0x68, 0x61, 0x6c, 0x66, 0x20, 0x62
        /*0025*/ 	.byte	0x69, 0x6e, 0x29, 0x0a, 0x00
	.type		$str$3,@object
	.size		$str$3,($str$5 - $str$3)
$str$3:
        /*002a*/ 	.byte	0x58, 0x20, 0x6f, 0x66, 0x66, 0x73, 0x65, 0x74, 0x20, 0x28, 0x68, 0x61, 0x6c, 0x66, 0x20, 0x62
        /*003a*/ 	.byte	0x69, 0x6e, 0x29, 0x0a, 0x00
	.type		$str$5,@object
	.size		$str$5,(.L_5 - $str$5)
$str$5:
        /*003f*/ 	.byte	0x58, 0x20, 0x61, 0x6e, 0x64, 0x20, 0x59, 0x20, 0x6f, 0x66, 0x66, 0x73, 0x65, 0x74, 0x20, 0x28
        /*004f*/ 	.byte	0x68, 0x61, 0x6c, 0x66, 0x20, 0x62, 0x69, 0x6e, 0x29, 0x0a, 0x00
.L_5:


//--------------------- .nv.shared.reserved.0     --------------------------
	.section	.nv.shared.reserved.0,"aw",@nobits
	.weak		__nv_reservedSMEM_offset_0_alias
	.size		__nv_reservedSMEM_offset_0_alias, 0, 64
	.other		__nv_reservedSMEM_offset_0_alias,@"STO_CUDA_RESERVED_SHARED STV_DEFAULT"
__nv_reservedSMEM_offset_0_alias:
	.zero		0
	.zero		64


//--------------------- .nv.constant0._Z6kernelyff --------------------------
	.section	.nv.constant0._Z6kernelyff,"a",@progbits
	.sectionflags	@""
	.align	4
.nv.constant0._Z6kernelyff:
	.zero		912


//--------------------- SYMBOLS --------------------------

	.type		.nv.reservedSmem.offset0,@object
	.size		.nv.reservedSmem.offset0,0x4
	.type		vprintf,@function
